// auto-generated by cutlass_sweep.gemm — config: {"arch": "sm_100", "cluster_m": 2, "cluster_n": 1, "dtype": "e4m3", "stages": 4, "tile_k": 128, "tile_m": 64, "tile_n": 128}
#include "cutlass/cutlass.h"
#include "cutlass/gemm/collective/collective_builder.hpp"
#include "cutlass/gemm/device/gemm_universal_adapter.h"
#include "cutlass/gemm/kernel/gemm_universal.hpp"
#include "cutlass/epilogue/collective/collective_builder.hpp"

using ElemA = cutlass::float_e4m3_t;
using ElemB = cutlass::float_e4m3_t;
using ElemCD = cutlass::float_e4m3_t;
using Acc  = float;
using TileShape    = cute::Shape<cute::_64, cute::_128, cute::_128>;
using ClusterShape = cute::Shape<cute::_2, cute::_1, cute::_1>;

using CollectiveEpilogue = typename cutlass::epilogue::collective::CollectiveBuilder<
    cutlass::arch::Sm100, cutlass::arch::OpClassTensorOp,
    TileShape, ClusterShape,
    cutlass::epilogue::collective::EpilogueTileAuto,
    Acc, Acc,
    ElemCD, cutlass::layout::RowMajor, 128 / cutlass::sizeof_bits<ElemCD>::value,
    ElemCD, cutlass::layout::RowMajor, 128 / cutlass::sizeof_bits<ElemCD>::value,
    cutlass::epilogue::collective::EpilogueScheduleAuto
  >::CollectiveOp;

using CollectiveMainloop = typename cutlass::gemm::collective::CollectiveBuilder<
    cutlass::arch::Sm100, cutlass::arch::OpClassTensorOp,
    ElemA, cutlass::layout::RowMajor, 128 / cutlass::sizeof_bits<ElemA>::value,
    ElemB, cutlass::layout::ColumnMajor, 128 / cutlass::sizeof_bits<ElemB>::value,
    Acc,
    TileShape, ClusterShape,
    cutlass::gemm::collective::StageCount<4>,
    cutlass::gemm::collective::KernelScheduleAuto
  >::CollectiveOp;

using GemmKernel = cutlass::gemm::kernel::GemmUniversal<
    cute::Shape<int,int,int,int>,
    CollectiveMainloop,
    CollectiveEpilogue
>;
using Gemm = cutlass::gemm::device::GemmUniversalAdapter<GemmKernel>;

// Force the device kernel symbol into the cubin without needing a host main.
auto* _anchor = &cutlass::device_kernel<GemmKernel>;


// ===== COMPILED SASS (sm_100a) =====

	.target	sm_100a

	.elftype	@"ET_EXEC"


//--------------------- .note.nv.tkinfo           --------------------------
	.section	.note.nv.tkinfo,"",@"SHT_NOTE"
	.sectionflags	@"SHF_NOTE_NV_TKINFO"
	.tkinfo
        /*0018*/ 	.word	0x00000002
        /*0030*/ 	.string	""
        /*0030*/ 	.string	"ptxas"
        /*0030*/ 	.string	"Cuda compilation tools, release 13.0, V13.0.88"
        /*0030*/ 	.string	"Build cuda_13.0.r13.0/compiler.36424714_0"
        /*0030*/ 	.string	"-arch sm_100a -m 64 "



//--------------------- .note.nv.cuinfo           --------------------------
	.section	.note.nv.cuinfo,"",@"SHT_NOTE"
	.sectionflags	@"SHF_NOTE_NV_CUINFO"
        /*0018*/ 	.short	0x0002
        /*001a*/ 	.short	0x0064
        /*001c*/ 	.short	0x0082
	.zero		2


//--------------------- .nv.info                  --------------------------
	.section	.nv.info,"",@"SHT_CUDA_INFO"
	.align	4


	//----- nvinfo : EIATTR_REGCOUNT
	.align		4
        /*0000*/ 	.byte	0x04, 0x2f
        /*0002*/ 	.short	(.L_19 - .L_18)
	.align		4
.L_18:
        /*0004*/ 	.word	index@(_ZN7cutlass13device_kernelINS_4gemm6kernel13GemmUniversalIN4cute5tupleIJiiiiEEENS1_10collective13CollectiveMmaINS1_35MainloopSm100TmaUmmaWarpSpecializedILi4ELi2ELi4ENS5_IJNS4_1CILi2EEENSA_ILi1EEESC_EEEEENS5_IJNSA_ILi64EEENSA_ILi128EEESG_EEENS_12float_e4m3_tENS5_IJlSC_lEEESI_SJ_NS4_8TiledMMAINS4_8MMA_AtomIJNS4_10MMA_TraitsINS4_19SM100_MMA_F8F6F4_SSEJSI_SI_fSF_SG_NS4_17integral_constantINS4_4UMMA5MajorELSQ_0EEESR_NSO_INSP_7ScaleInELSS_0EEEST_EEEEEENS4_6LayoutINS5_IJSC_SC_SC_EEENS5_IJNSA_ILi0EEESY_SY_EEEEENS5_IJNS4_10UnderscoreES11_S11_EEEEENS4_13SM90_TMA_LOADENS4_14ComposedLayoutINS4_7SwizzleILi3ELi4ELi3EEENS4_18smem_ptr_flag_bitsILi8EEENSW_INS5_IJNSA_ILi8EEESG_EEENS5_IJSG_SC_EEEEEEEvNS4_8identityENS4_23SM90_TMA_LOAD_MULTICASTES1E_vS1F_EENS_8epilogue10collective18CollectiveEpilogueINS1I_23Sm100TmaWarpSpecializedILi2ELi2ELi32ELb0ELb0EEEJSH_NS5_IJNSW_ISF_SC_EES1N_EEESI_SJ_SI_SJ_NS1I_6fusion15FusionCallbacksIS1M_NS1P_17LinearCombinationISI_fSI_fLNS_15FloatRoundStyleE2EEESH_S1O_JEEENS4_5SM1004TMEM4LOAD26SM100_TMEM_LOAD_16dp32b32xES14_NS15_INS16_ILi2ELi4ELi3EEES19_NSW_INS5_IJS1A_SF_EEENS5_IJSF_SC_EEEEEEENS4_39AutoVectorizingCopyWithAssumedAlignmentILi128EEENS4_14SM90_TMA_STOREES23_S25_S25_EEEvvEEEEvNT_6ParamsE)
        /*0008*/ 	.word	0x00000072


	//----- nvinfo : EIATTR_FRAME_SIZE
	.align		4
.L_19:
        /*000c*/ 	.byte	0x04, 0x11
        /*000e*/ 	.short	(.L_21 - .L_20)
	.align		4
.L_20:
        /*0010*/ 	.word	index@($__internal_2_$__cuda_sm10x_tcgen05_guardrail_trap_unallocated_columns_being_dealloced)
        /*0014*/ 	.word	0x00000000


	//----- nvinfo : EIATTR_FRAME_SIZE
	.align		4
.L_21:
        /*0018*/ 	.byte	0x04, 0x11
        /*001a*/ 	.short	(.L_23 - .L_22)
	.align		4
.L_22:
        /*001c*/ 	.word	index@($__internal_1_$__cuda_sm10x_tcgen05_guardrail_trap_phase_invalid_during_alloc)
        /*0020*/ 	.word	0x00000000


	//----- nvinfo : EIATTR_FRAME_SIZE
	.align		4
.L_23:
        /*0024*/ 	.byte	0x04, 0x11
        /*0026*/ 	.short	(.L_25 - .L_24)
	.align		4
.L_24:
        /*0028*/ 	.word	index@($__internal_0_$__cuda_sm10x_tcgen05_guardrail_trap_col_being_dealloced_not_returned_by_alloc)
        /*002c*/ 	.word	0x00000000


	//----- nvinfo : EIATTR_FRAME_SIZE
	.align		4
.L_25:
        /*0030*/ 	.byte	0x04, 0x11
        /*0032*/ 	.short	(.L_27 - .L_26)
	.align		4
.L_26:
        /*0034*/ 	.word	index@(_ZN7cutlass13device_kernelINS_4gemm6kernel13GemmUniversalIN4cute5tupleIJiiiiEEENS1_10collective13CollectiveMmaINS1_35MainloopSm100TmaUmmaWarpSpecializedILi4ELi2ELi4ENS5_IJNS4_1CILi2EEENSA_ILi1EEESC_EEEEENS5_IJNSA_ILi64EEENSA_ILi128EEESG_EEENS_12float_e4m3_tENS5_IJlSC_lEEESI_SJ_NS4_8TiledMMAINS4_8MMA_AtomIJNS4_10MMA_TraitsINS4_19SM100_MMA_F8F6F4_SSEJSI_SI_fSF_SG_NS4_17integral_constantINS4_4UMMA5MajorELSQ_0EEESR_NSO_INSP_7ScaleInELSS_0EEEST_EEEEEENS4_6LayoutINS5_IJSC_SC_SC_EEENS5_IJNSA_ILi0EEESY_SY_EEEEENS5_IJNS4_10UnderscoreES11_S11_EEEEENS4_13SM90_TMA_LOADENS4_14ComposedLayoutINS4_7SwizzleILi3ELi4ELi3EEENS4_18smem_ptr_flag_bitsILi8EEENSW_INS5_IJNSA_ILi8EEESG_EEENS5_IJSG_SC_EEEEEEEvNS4_8identityENS4_23SM90_TMA_LOAD_MULTICASTES1E_vS1F_EENS_8epilogue10collective18CollectiveEpilogueINS1I_23Sm100TmaWarpSpecializedILi2ELi2ELi32ELb0ELb0EEEJSH_NS5_IJNSW_ISF_SC_EES1N_EEESI_SJ_SI_SJ_NS1I_6fusion15FusionCallbacksIS1M_NS1P_17LinearCombinationISI_fSI_fLNS_15FloatRoundStyleE2EEESH_S1O_JEEENS4_5SM1004TMEM4LOAD26SM100_TMEM_LOAD_16dp32b32xES14_NS15_INS16_ILi2ELi4ELi3EEES19_NSW_INS5_IJS1A_SF_EEENS5_IJSF_SC_EEEEEEENS4_39AutoVectorizingCopyWithAssumedAlignmentILi128EEENS4_14SM90_TMA_STOREES23_S25_S25_EEEvvEEEEvNT_6ParamsE)
        /*0038*/ 	.word	0x00000000


	//----- nvinfo : EIATTR_MIN_STACK_SIZE
	.align		4
.L_27:
        /*003c*/ 	.byte	0x04, 0x12
        /*003e*/ 	.short	(.L_29 - .L_28)
	.align		4
.L_28:
        /*0040*/ 	.word	index@(_ZN7cutlass13device_kernelINS_4gemm6kernel13GemmUniversalIN4cute5tupleIJiiiiEEENS1_10collective13CollectiveMmaINS1_35MainloopSm100TmaUmmaWarpSpecializedILi4ELi2ELi4ENS5_IJNS4_1CILi2EEENSA_ILi1EEESC_EEEEENS5_IJNSA_ILi64EEENSA_ILi128EEESG_EEENS_12float_e4m3_tENS5_IJlSC_lEEESI_SJ_NS4_8TiledMMAINS4_8MMA_AtomIJNS4_10MMA_TraitsINS4_19SM100_MMA_F8F6F4_SSEJSI_SI_fSF_SG_NS4_17integral_constantINS4_4UMMA5MajorELSQ_0EEESR_NSO_INSP_7ScaleInELSS_0EEEST_EEEEEENS4_6LayoutINS5_IJSC_SC_SC_EEENS5_IJNSA_ILi0EEESY_SY_EEEEENS5_IJNS4_10UnderscoreES11_S11_EEEEENS4_13SM90_TMA_LOADENS4_14ComposedLayoutINS4_7SwizzleILi3ELi4ELi3EEENS4_18smem_ptr_flag_bitsILi8EEENSW_INS5_IJNSA_ILi8EEESG_EEENS5_IJSG_SC_EEEEEEEvNS4_8identityENS4_23SM90_TMA_LOAD_MULTICASTES1E_vS1F_EENS_8epilogue10collective18CollectiveEpilogueINS1I_23Sm100TmaWarpSpecializedILi2ELi2ELi32ELb0ELb0EEEJSH_NS5_IJNSW_ISF_SC_EES1N_EEESI_SJ_SI_SJ_NS1I_6fusion15FusionCallbacksIS1M_NS1P_17LinearCombinationISI_fSI_fLNS_15FloatRoundStyleE2EEESH_S1O_JEEENS4_5SM1004TMEM4LOAD26SM100_TMEM_LOAD_16dp32b32xES14_NS15_INS16_ILi2ELi4ELi3EEES19_NSW_INS5_IJS1A_SF_EEENS5_IJSF_SC_EEEEEEENS4_39AutoVectorizingCopyWithAssumedAlignmentILi128EEENS4_14SM90_TMA_STOREES23_S25_S25_EEEvvEEEEvNT_6ParamsE)
        /*0044*/ 	.word	0x00000000
.L_29:


//--------------------- .nv.compat                --------------------------
	.section	.nv.compat,"",@"SHT_CUDA_COMPAT_INFO"
	.align	4
        /*0000*/ 	.byte	0x02, 0x09, 0x01, 0x00, 0x02, 0x02, 0x02, 0x00, 0x02, 0x05, 0x05, 0x00, 0x03, 0x07, 0x01, 0x01
        /*0010*/ 	.byte	0x02, 0x03, 0x01, 0x00, 0x02, 0x06, 0x01, 0x00, 0x04, 0x0b, 0x08, 0x00, 0x09, 0x00, 0x00, 0x00
        /*0020*/ 	.byte	0x00, 0x00, 0x00, 0x00


//--------------------- .nv.info._ZN7cutlass13device_kernelINS_4gemm6kernel13GemmUniversalIN4cute5tupleIJiiiiEEENS1_10collective13CollectiveMmaINS1_35MainloopSm100TmaUmmaWarpSpecializedILi4ELi2ELi4ENS5_IJNS4_1CILi2EEENSA_ILi1EEESC_EEEEENS5_IJNSA_ILi64EEENSA_ILi128EEESG_EEENS_12float_e4m3_tENS5_IJlSC_lEEESI_SJ_NS4_8TiledMMAINS4_8MMA_AtomIJNS4_10MMA_TraitsINS4_19SM100_MMA_F8F6F4_SSEJSI_SI_fSF_SG_NS4_17integral_constantINS4_4UMMA5MajorELSQ_0EEESR_NSO_INSP_7ScaleInELSS_0EEEST_EEEEEENS4_6LayoutINS5_IJSC_SC_SC_EEENS5_IJNSA_ILi0EEESY_SY_EEEEENS5_IJNS4_10UnderscoreES11_S11_EEEEENS4_13SM90_TMA_LOADENS4_14ComposedLayoutINS4_7SwizzleILi3ELi4ELi3EEENS4_18smem_ptr_flag_bitsILi8EEENSW_INS5_IJNSA_ILi8EEESG_EEENS5_IJSG_SC_EEEEEEEvNS4_8identityENS4_23SM90_TMA_LOAD_MULTICASTES1E_vS1F_EENS_8epilogue10collective18CollectiveEpilogueINS1I_23Sm100TmaWarpSpecializedILi2ELi2ELi32ELb0ELb0EEEJSH_NS5_IJNSW_ISF_SC_EES1N_EEESI_SJ_SI_SJ_NS1I_6fusion15FusionCallbacksIS1M_NS1P_17LinearCombinationISI_fSI_fLNS_15FloatRoundStyleE2EEESH_S1O_JEEENS4_5SM1004TMEM4LOAD26SM100_TMEM_LOAD_16dp32b32xES14_NS15_INS16_ILi2ELi4ELi3EEES19_NSW_INS5_IJS1A_SF_EEENS5_IJSF_SC_EEEEEEENS4_39AutoVectorizingCopyWithAssumedAlignmentILi128EEENS4_14SM90_TMA_STOREES23_S25_S25_EEEvvEEEEvNT_6ParamsE --------------------------
	.section	.nv.info._ZN7cutlass13device_kernelINS_4gemm6kernel13GemmUniversalIN4cute5tupleIJiiiiEEENS1_10collective13CollectiveMmaINS1_35MainloopSm100TmaUmmaWarpSpecializedILi4ELi2ELi4ENS5_IJNS4_1CILi2EEENSA_ILi1EEESC_EEEEENS5_IJNSA_ILi64EEENSA_ILi128EEESG_EEENS_12float_e4m3_tENS5_IJlSC_lEEESI_SJ_NS4_8TiledMMAINS4_8MMA_AtomIJNS4_10MMA_TraitsINS4_19SM100_MMA_F8F6F4_SSEJSI_SI_fSF_SG_NS4_17integral_constantINS4_4UMMA5MajorELSQ_0EEESR_NSO_INSP_7ScaleInELSS_0EEEST_EEEEEENS4_6LayoutINS5_IJSC_SC_SC_EEENS5_IJNSA_ILi0EEESY_SY_EEEEENS5_IJNS4_10UnderscoreES11_S11_EEEEENS4_13SM90_TMA_LOADENS4_14ComposedLayoutINS4_7SwizzleILi3ELi4ELi3EEENS4_18smem_ptr_flag_bitsILi8EEENSW_INS5_IJNSA_ILi8EEESG_EEENS5_IJSG_SC_EEEEEEEvNS4_8identityENS4_23SM90_TMA_LOAD_MULTICASTES1E_vS1F_EENS_8epilogue10collective18CollectiveEpilogueINS1I_23Sm100TmaWarpSpecializedILi2ELi2ELi32ELb0ELb0EEEJSH_NS5_IJNSW_ISF_SC_EES1N_EEESI_SJ_SI_SJ_NS1I_6fusion15FusionCallbacksIS1M_NS1P_17LinearCombinationISI_fSI_fLNS_15FloatRoundStyleE2EEESH_S1O_JEEENS4_5SM1004TMEM4LOAD26SM100_TMEM_LOAD_16dp32b32xES14_NS15_INS16_ILi2ELi4ELi3EEES19_NSW_INS5_IJS1A_SF_EEENS5_IJSF_SC_EEEEEEENS4_39AutoVectorizingCopyWithAssumedAlignmentILi128EEENS4_14SM90_TMA_STOREES23_S25_S25_EEEvvEEEEvNT_6ParamsE,"",@"SHT_CUDA_INFO"
	.sectionflags	@""
	.align	4


	//----- nvinfo : EIATTR_CUDA_API_VERSION
	.align		4
        /*0000*/ 	.byte	0x04, 0x37
        /*0002*/ 	.short	(.L_31 - .L_30)
.L_30:
        /*0004*/ 	.word	0x00000082


	//----- nvinfo : EIATTR_KPARAM_INFO
	.align		4
.L_31:
        /*0008*/ 	.byte	0x04, 0x17
        /*000a*/ 	.short	(.L_33 - .L_32)
.L_32:
        /*000c*/ 	.word	0x00000000
        /*0010*/ 	.short	0x0000
        /*0012*/ 	.short	0x0000
        /*0014*/ 	.byte	0x00, 0xf0, 0x01, 0x20


	//----- nvinfo : EIATTR_AT_ENTRY_FRAGMENTS
	.align		4
.L_33:
        /*0018*/ 	.byte	0x04, 0x4f
        /*001a*/ 	.short	(.L_35 - .L_34)


	//   ....[0]....
.L_34:
        /*001c*/ 	.word	0x00000006


	//----- nvinfo : EIATTR_RESERVED_SMEM_USED
	.align		4
.L_35:
        /*0020*/ 	.byte	0x01, 0x41
	.zero		2


	//----- nvinfo : EIATTR_SPARSE_MMA_MASK
	.align		4
        /*0024*/ 	.byte	0x03, 0x50
        /*0026*/ 	.short	0x0000


	//----- nvinfo : EIATTR_TCGEN05_1CTA_USED
	.align		4
        /*0028*/ 	.byte	0x01, 0x51
	.zero		2


	//----- nvinfo : EIATTR_MAXREG_COUNT
	.align		4
        /*002c*/ 	.byte	0x03, 0x1b
        /*002e*/ 	.short	0x00ff


	//----- nvinfo : EIATTR_NUM_BARRIERS
	.align		4
        /*0030*/ 	.byte	0x02, 0x4c
        /*0032*/ 	.byte	0x07
	.zero		1


	//----- nvinfo : EIATTR_EXTERNS
	.align		4
        /*0034*/ 	.byte	0x04, 0x0f
        /*0036*/ 	.short	(.L_37 - .L_36)


	//   ....[0]....
	.align		4
.L_36:
        /*0038*/ 	.word	index@(__assertfail)


	//----- nvinfo : EIATTR_MERCURY_ISA_VERSION
	.align		4
.L_37:
        /*003c*/ 	.byte	0x03, 0x5f
        /*003e*/ 	.short	0x0101


	//----- nvinfo : EIATTR_INT_WARP_WIDE_INSTR_OFFSETS
	.align		4
        /*0040*/ 	.byte	0x04, 0x31
        /*0042*/ 	.short	(.L_39 - .L_38)


	//   ....[0]....
.L_38:
        /*0044*/ 	.word	0x00003c50


	//   ....[1]....
        /*0048*/ 	.word	0x00003c70


	//   ....[2]....
        /*004c*/ 	.word	0x00003ca0


	//   ....[3]....
        /*0050*/ 	.word	0x00004870


	//   ....[4]....
        /*0054*/ 	.word	0x000048e0


	//   ....[5]....
        /*0058*/ 	.word	0x000049d0


	//   ....[6]....
        /*005c*/ 	.word	0x00004a80


	//----- nvinfo : EIATTR_COOP_GROUP_MASK_REGIDS
	.align		4
.L_39:
        /*0060*/ 	.byte	0x04, 0x29
        /*0062*/ 	.short	(.L_41 - .L_40)


	//   ....[0]....
.L_40:
        /*0064*/ 	.word	0xffffffff


	//   ....[1]....
        /*0068*/ 	.word	0xffffffff


	//   ....[2]....
        /*006c*/ 	.word	0xffffffff


	//   ....[3]....
        /*0070*/ 	.word	0xffffffff


	//   ....[4]....
        /*0074*/ 	.word	0xffffffff


	//   ....[5]....
        /*0078*/ 	.word	0xffffffff


	//   ....[6]....
        /*007c*/ 	.word	0xffffffff


	//   ....[7]....
        /*0080*/ 	.word	0xffffffff


	//   ....[8]....
        /*0084*/ 	.word	0xffffffff


	//   ....[9]....
        /*0088*/ 	.word	0xffffffff


	//   ....[10]....
        /*008c*/ 	.word	0xffffffff


	//   ....[11]....
        /*0090*/ 	.word	0xffffffff


	//   ....[12]....
        /*0094*/ 	.word	0xffffffff


	//   ....[13]....
        /*0098*/ 	.word	0xffffffff


	//----- nvinfo : EIATTR_COOP_GROUP_INSTR_OFFSETS
	.align		4
.L_41:
        /*009c*/ 	.byte	0x04, 0x28
        /*009e*/ 	.short	(.L_43 - .L_42)


	//   ....[0]....
.L_42:
        /*00a0*/ 	.word	0x00000080


	//   ....[1]....
        /*00a4*/ 	.word	0x000004f0


	//   ....[2]....
        /*00a8*/ 	.word	0x00000690


	//   ....[3]....
        /*00ac*/ 	.word	0x000007f0


	//   ....[4]....
        /*00b0*/ 	.word	0x000008f0


	//   ....[5]....
        /*00b4*/ 	.word	0x00000a60


	//   ....[6]....
        /*00b8*/ 	.word	0x00000c00


	//   ....[7]....
        /*00bc*/ 	.word	0x00000db0


	//   ....[8]....
        /*00c0*/ 	.word	0x00001f70


	//   ....[9]....
        /*00c4*/ 	.word	0x00002e40


	//   ....[10]....
        /*00c8*/ 	.word	0x00003050


	//   ....[11]....
        /*00cc*/ 	.word	0x00003080


	//   ....[12]....
        /*00d0*/ 	.word	0x00003b30


	//   ....[13]....
        /*00d4*/ 	.word	0x00003d60


	//----- nvinfo : EIATTR_VRC_CTA_INIT_COUNT
	.align		4
.L_43:
        /*00d8*/ 	.byte	0x02, 0x4a
        /*00da*/ 	.byte	0x80
	.zero		1


	//----- nvinfo : EIATTR_SYSCALL_OFFSETS
	.align		4
        /*00dc*/ 	.byte	0x04, 0x46
        /*00de*/ 	.short	(.L_45 - .L_44)


	//   ....[0]....
.L_44:
        /*00e0*/ 	.word	0x00005690


	//   ....[1]....
        /*00e4*/ 	.word	0x000057d0


	//   ....[2]....
        /*00e8*/ 	.word	0x00006000


	//   ....[3]....
        /*00ec*/ 	.word	0x00006d90


	//----- nvinfo : EIATTR_MBARRIER_INSTR_OFFSETS
	.align		4
.L_45:
        /*00f0*/ 	.byte	0x04, 0x39
        /*00f2*/ 	.short	(.L_47 - .L_46)


	//   ....[0]....
.L_46:
        /*00f4*/ 	.word	0x00000600
        /*00f8*/ 	.word	0x000000ff
        /*00fc*/ 	.word	0x00000000
        /*0100*/ 	.short	0x0100
        /*0102*/ 	.byte	0x04
	.zero		1


	//   ....[1]....
        /*0104*/ 	.word	0x00000610
        /*0108*/ 	.word	0x000000ff
        /*010c*/ 	.word	0x00000020
        /*0110*/ 	.short	0x0100
        /*0112*/ 	.byte	0x04
	.zero		1


	//   ....[2]....
        /*0114*/ 	.word	0x00000620
        /*0118*/ 	.word	0x000000ff
        /*011c*/ 	.word	0x00000008
        /*0120*/ 	.short	0x0100
        /*0122*/ 	.byte	0x04
	.zero		1


	//   ....[3]....
        /*0124*/ 	.word	0x00000630
        /*0128*/ 	.word	0x000000ff
        /*012c*/ 	.word	0x00000028
        /*0130*/ 	.short	0x0100
        /*0132*/ 	.byte	0x04
	.zero		1


	//   ....[4]....
        /*0134*/ 	.word	0x00000640
        /*0138*/ 	.word	0x000000ff
        /*013c*/ 	.word	0x00000010
        /*0140*/ 	.short	0x0100
        /*0142*/ 	.byte	0x04
	.zero		1


	//   ....[5]....
        /*0144*/ 	.word	0x00000650
        /*0148*/ 	.word	0x000000ff
        /*014c*/ 	.word	0x00000030
        /*0150*/ 	.short	0x0100
        /*0152*/ 	.byte	0x04
	.zero		1


	//   ....[6]....
        /*0154*/ 	.word	0x00000660
        /*0158*/ 	.word	0x000000ff
        /*015c*/ 	.word	0x00000018
        /*0160*/ 	.short	0x0100
        /*0162*/ 	.byte	0x04
	.zero		1


	//   ....[7]....
        /*0164*/ 	.word	0x00000670
        /*0168*/ 	.word	0x000000ff
        /*016c*/ 	.word	0x00000038
        /*0170*/ 	.short	0x0100
        /*0172*/ 	.byte	0x04
	.zero		1


	//   ....[8]....
        /*0174*/ 	.word	0x000007a0
        /*0178*/ 	.word	0x000000ff
        /*017c*/ 	.word	0x00000040
        /*0180*/ 	.short	0x0100
        /*0182*/ 	.byte	0x04
	.zero		1


	//   ....[9]....
        /*0184*/ 	.word	0x000007b0
        /*0188*/ 	.word	0x000000ff
        /*018c*/ 	.word	0x00000050
        /*0190*/ 	.short	0x0100
        /*0192*/ 	.byte	0x04
	.zero		1


	//   ....[10]....
        /*0194*/ 	.word	0x000007c0
        /*0198*/ 	.word	0x000000ff
        /*019c*/ 	.word	0x00000048
        /*01a0*/ 	.short	0x0100
        /*01a2*/ 	.byte	0x04
	.zero		1


	//   ....[11]....
        /*01a4*/ 	.word	0x000007d0
        /*01a8*/ 	.word	0x000000ff
        /*01ac*/ 	.word	0x00000058
        /*01b0*/ 	.short	0x0100
        /*01b2*/ 	.byte	0x04
	.zero		1


	//   ....[12]....
        /*01b4*/ 	.word	0x000008c0
        /*01b8*/ 	.word	0x000000ff
        /*01bc*/ 	.word	0x00000060
        /*01c0*/ 	.short	0x0100
        /*01c2*/ 	.byte	0x06
	.zero		1


	//   ....[13]....
        /*01c4*/ 	.word	0x000008d0
        /*01c8*/ 	.word	0x000000ff
        /*01cc*/ 	.word	0x00000068
        /*01d0*/ 	.short	0x0100
        /*01d2*/ 	.byte	0x06
	.zero		1


	//   ....[14]....
        /*01d4*/ 	.word	0x00000a10
        /*01d8*/ 	.word	0x000000ff
        /*01dc*/ 	.word	0x00000070
        /*01e0*/ 	.short	0x0100
        /*01e2*/ 	.byte	0x06
	.zero		1


	//   ....[15]....
        /*01e4*/ 	.word	0x00000a20
        /*01e8*/ 	.word	0x000000ff
        /*01ec*/ 	.word	0x00000080
        /*01f0*/ 	.short	0x0100
        /*01f2*/ 	.byte	0x06
	.zero		1


	//   ....[16]....
        /*01f4*/ 	.word	0x00000a30
        /*01f8*/ 	.word	0x000000ff
        /*01fc*/ 	.word	0x00000078
        /*0200*/ 	.short	0x0100
        /*0202*/ 	.byte	0x06
	.zero		1


	//   ....[17]....
        /*0204*/ 	.word	0x00000a40
        /*0208*/ 	.word	0x000000ff
        /*020c*/ 	.word	0x00000088
        /*0210*/ 	.short	0x0100
        /*0212*/ 	.byte	0x06
	.zero		1


	//   ....[18]....
        /*0214*/ 	.word	0x00000b70
        /*0218*/ 	.word	0x000000ff
        /*021c*/ 	.word	0x00000090
        /*0220*/ 	.short	0x0100
        /*0222*/ 	.byte	0x04
	.zero		1


	//   ....[19]....
        /*0224*/ 	.word	0x00000b80
        /*0228*/ 	.word	0x000000ff
        /*022c*/ 	.word	0x000000b0
        /*0230*/ 	.short	0x0100
        /*0232*/ 	.byte	0x04
	.zero		1


	//   ....[20]....
        /*0234*/ 	.word	0x00000b90
        /*0238*/ 	.word	0x000000ff
        /*023c*/ 	.word	0x00000098
        /*0240*/ 	.short	0x0100
        /*0242*/ 	.byte	0x04
	.zero		1


	//   ....[21]....
        /*0244*/ 	.word	0x00000ba0
        /*0248*/ 	.word	0x000000ff
        /*024c*/ 	.word	0x000000b8
        /*0250*/ 	.short	0x0100
        /*0252*/ 	.byte	0x04
	.zero		1


	//   ....[22]....
        /*0254*/ 	.word	0x00000bb0
        /*0258*/ 	.word	0x000000ff
        /*025c*/ 	.word	0x000000a0
        /*0260*/ 	.short	0x0100
        /*0262*/ 	.byte	0x04
	.zero		1


	//   ....[23]....
        /*0264*/ 	.word	0x00000bc0
        /*0268*/ 	.word	0x000000ff
        /*026c*/ 	.word	0x000000c0
        /*0270*/ 	.short	0x0100
        /*0272*/ 	.byte	0x04
	.zero		1


	//   ....[24]....
        /*0274*/ 	.word	0x00000bd0
        /*0278*/ 	.word	0x000000ff
        /*027c*/ 	.word	0x000000a8
        /*0280*/ 	.short	0x0100
        /*0282*/ 	.byte	0x04
	.zero		1


	//   ....[25]....
        /*0284*/ 	.word	0x00000be0
        /*0288*/ 	.word	0x000000ff
        /*028c*/ 	.word	0x000000c8
        /*0290*/ 	.short	0x0100
        /*0292*/ 	.byte	0x04
	.zero		1


	//   ....[26]....
        /*0294*/ 	.word	0x00000cd0
        /*0298*/ 	.word	0x000000ff
        /*029c*/ 	.word	0x000000d0
        /*02a0*/ 	.short	0x0100
        /*02a2*/ 	.byte	0x04
	.zero		1


	//   ....[27]....
        /*02a4*/ 	.word	0x00000ce0
        /*02a8*/ 	.word	0x000000ff
        /*02ac*/ 	.word	0x000000e0
        /*02b0*/ 	.short	0x0100
        /*02b2*/ 	.byte	0x04
	.zero		1


	//   ....[28]....
        /*02b4*/ 	.word	0x00000cf0
        /*02b8*/ 	.word	0x000000ff
        /*02bc*/ 	.word	0x000000d8
        /*02c0*/ 	.short	0x0100
        /*02c2*/ 	.byte	0x04
	.zero		1


	//   ....[29]....
        /*02c4*/ 	.word	0x00000d00
        /*02c8*/ 	.word	0x000000ff
        /*02cc*/ 	.word	0x000000e8
        /*02d0*/ 	.short	0x0100
        /*02d2*/ 	.byte	0x04
	.zero		1


	//   ....[30]....
        /*02d4*/ 	.word	0x00001820
        /*02d8*/ 	.word	0x00000000
        /*02dc*/ 	.word	0x000000e0
        /*02e0*/ 	.short	0x010a
        /*02e2*/ 	.byte	0xff
	.zero		1


	//   ....[31]....
        /*02e4*/ 	.word	0x00001840
        /*02e8*/ 	.word	0x00000000
        /*02ec*/ 	.word	0x000000d0
        /*02f0*/ 	.short	0x0101
        /*02f2*/ 	.byte	0xff
	.zero		1


	//   ....[32]....
        /*02f4*/ 	.word	0x00001900
        /*02f8*/ 	.word	0x000000ff
        /*02fc*/ 	.word	0x00000020
        /*0300*/ 	.short	0x010a
        /*0302*/ 	.byte	0x04
	.zero		1


	//   ....[33]....
        /*0304*/ 	.word	0x00001980
        /*0308*/ 	.word	0x000000ff
        /*030c*/ 	.word	0x00000020
        /*0310*/ 	.short	0x010a
        /*0312*/ 	.byte	0x21
	.zero		1


	//   ....[34]....
        /*0314*/ 	.word	0x00001b10
        /*0318*/ 	.word	0x000000ff
        /*031c*/ 	.word	0x00000020
        /*0320*/ 	.short	0x010a
        /*0322*/ 	.byte	0x08
	.zero		1


	//   ....[35]....
        /*0324*/ 	.word	0x00001c30
        /*0328*/ 	.word	0x000000ff
        /*032c*/ 	.word	0x00000068
        /*0330*/ 	.short	0x0101
        /*0332*/ 	.byte	0x07
	.zero		1


	//   ....[36]....
        /*0334*/ 	.word	0x00001c50
        /*0338*/ 	.word	0x000000ff
        /*033c*/ 	.word	0x00000020
        /*0340*/ 	.short	0x010a
        /*0342*/ 	.byte	0x04
	.zero		1


	//   ....[37]....
        /*0344*/ 	.word	0x00001cd0
        /*0348*/ 	.word	0x000000ff
        /*034c*/ 	.word	0x00000020
        /*0350*/ 	.short	0x010a
        /*0352*/ 	.byte	0x09
	.zero		1


	//   ....[38]....
        /*0354*/ 	.word	0x00001e70
        /*0358*/ 	.word	0x000000ff
        /*035c*/ 	.word	0x00000020
        /*0360*/ 	.short	0x010a
        /*0362*/ 	.byte	0x06
	.zero		1


	//   ....[39]....
        /*0364*/ 	.word	0x00001fa0
        /*0368*/ 	.word	0x00000003
        /*036c*/ 	.word	0x00000070
        /*0370*/ 	.short	0x010a
        /*0372*/ 	.byte	0xff
	.zero		1


	//   ....[40]....
        /*0374*/ 	.word	0x000020f0
        /*0378*/ 	.word	0x00000000
        /*037c*/ 	.word	0x00000000
        /*0380*/ 	.short	0x0101
        /*0382*/ 	.byte	0xff
	.zero		1


	//   ....[41]....
        /*0384*/ 	.word	0x00002690
        /*0388*/ 	.word	0x000000ff
        /*038c*/ 	.word	0x00000000
        /*0390*/ 	.short	0x010a
        /*0392*/ 	.byte	0x04
	.zero		1


	//   ....[42]....
        /*0394*/ 	.word	0x00002720
        /*0398*/ 	.word	0x000000ff
        /*039c*/ 	.word	0x00000000
        /*03a0*/ 	.short	0x010a
        /*03a2*/ 	.byte	0x05
	.zero		1


	//   ....[43]....
        /*03a4*/ 	.word	0x000027b0
        /*03a8*/ 	.word	0x000000ff
        /*03ac*/ 	.word	0x00000000
        /*03b0*/ 	.short	0x010a
        /*03b2*/ 	.byte	0x05
	.zero		1


	//   ....[44]....
        /*03b4*/ 	.word	0x00002850
        /*03b8*/ 	.word	0x00000000
        /*03bc*/ 	.word	0x00000000
        /*03c0*/ 	.short	0x010a
        /*03c2*/ 	.byte	0xff
	.zero		1


	//   ....[45]....
        /*03c4*/ 	.word	0x00002990
        /*03c8*/ 	.word	0x00000002
        /*03cc*/ 	.word	0x000000d0
        /*03d0*/ 	.short	0x010a
        /*03d2*/ 	.byte	0xff
	.zero		1


	//   ....[46]....
        /*03d4*/ 	.word	0x000029f0
        /*03d8*/ 	.word	0x00000004
        /*03dc*/ 	.word	0x00000000
        /*03e0*/ 	.short	0x0101
        /*03e2*/ 	.byte	0xff
	.zero		1


	//   ....[47]....
        /*03e4*/ 	.word	0x00002a10
        /*03e8*/ 	.word	0x000000ff
        /*03ec*/ 	.word	0x00000080
        /*03f0*/ 	.short	0x010a
        /*03f2*/ 	.byte	0x04
	.zero		1


	//   ....[48]....
        /*03f4*/ 	.word	0x00002b30
        /*03f8*/ 	.word	0x00000002
        /*03fc*/ 	.word	0x00000070
        /*0400*/ 	.short	0x010a
        /*0402*/ 	.byte	0xff
	.zero		1


	//   ....[49]....
        /*0404*/ 	.word	0x00002c40
        /*0408*/ 	.word	0x00000002
        /*040c*/ 	.word	0x00000000
        /*0410*/ 	.short	0x0101
        /*0412*/ 	.byte	0xff
	.zero		1


	//   ....[50]....
        /*0414*/ 	.word	0x00002cd0
        /*0418*/ 	.word	0x000000ff
        /*041c*/ 	.word	0x00000080
        /*0420*/ 	.short	0x0106
        /*0422*/ 	.byte	0x04
	.zero		1


	//   ....[51]....
        /*0424*/ 	.word	0x00002cf0
        /*0428*/ 	.word	0x000000ff
        /*042c*/ 	.word	0x00000080
        /*0430*/ 	.short	0x010a
        /*0432*/ 	.byte	0x04
	.zero		1


	//   ....[52]....
        /*0434*/ 	.word	0x00002d80
        /*0438*/ 	.word	0x000000ff
        /*043c*/ 	.word	0x00000080
        /*0440*/ 	.short	0x0106
        /*0442*/ 	.byte	0x07
	.zero		1


	//   ....[53]....
        /*0444*/ 	.word	0x00002dc0
        /*0448*/ 	.word	0x00000000
        /*044c*/ 	.word	0x00000080
        /*0450*/ 	.short	0x010a
        /*0452*/ 	.byte	0xff
	.zero		1


	//   ....[54]....
        /*0454*/ 	.word	0x00003320
        /*0458*/ 	.word	0x00000000
        /*045c*/ 	.word	0x00000070
        /*0460*/ 	.short	0x010a
        /*0462*/ 	.byte	0xff
	.zero		1


	//   ....[55]....
        /*0464*/ 	.word	0x00003420
        /*0468*/ 	.word	0x00000003
        /*046c*/ 	.word	0x00000000
        /*0470*/ 	.short	0x0101
        /*0472*/ 	.byte	0xff
	.zero		1


	//   ....[56]....
        /*0474*/ 	.word	0x00003430
        /*0478*/ 	.word	0x000000ff
        /*047c*/ 	.word	0x00000000
        /*0480*/ 	.short	0x010a
        /*0482*/ 	.byte	0x04
	.zero		1


	//   ....[57]....
        /*0484*/ 	.word	0x000034b0
        /*0488*/ 	.word	0x000000ff
        /*048c*/ 	.word	0x000000b0
        /*0490*/ 	.short	0x010a
        /*0492*/ 	.byte	0x1f
	.zero		1


	//   ....[58]....
        /*0494*/ 	.word	0x00003590
        /*0498*/ 	.word	0x000000ff
        /*049c*/ 	.word	0x00000000
        /*04a0*/ 	.short	0x010a
        /*04a2*/ 	.byte	0x05
	.zero		1


	//   ....[59]....
        /*04a4*/ 	.word	0x000036d0
        /*04a8*/ 	.word	0x000000ff
        /*04ac*/ 	.word	0x00000000
        /*04b0*/ 	.short	0x010a
        /*04b2*/ 	.byte	0x04
	.zero		1


	//   ....[60]....
        /*04b4*/ 	.word	0x00003960
        /*04b8*/ 	.word	0x000000ff
        /*04bc*/ 	.word	0x00000000
        /*04c0*/ 	.short	0x010a
        /*04c2*/ 	.byte	0x04
	.zero		1


	//   ....[61]....
        /*04c4*/ 	.word	0x000039f0
        /*04c8*/ 	.word	0x000000ff
        /*04cc*/ 	.word	0x00000000
        /*04d0*/ 	.short	0x010a
        /*04d2*/ 	.byte	0x05
	.zero		1


	//   ....[62]....
        /*04d4*/ 	.word	0x00003a80
        /*04d8*/ 	.word	0x000000ff
        /*04dc*/ 	.word	0x00000000
        /*04e0*/ 	.short	0x010a
        /*04e2*/ 	.byte	0x05
	.zero		1


	//   ....[63]....
        /*04e4*/ 	.word	0x00003b10
        /*04e8*/ 	.word	0x000000ff
        /*04ec*/ 	.word	0x00000000
        /*04f0*/ 	.short	0x010a
        /*04f2*/ 	.byte	0x04
	.zero		1


	//   ....[64]....
        /*04f4*/ 	.word	0x00004030
        /*04f8*/ 	.word	0x00000008
        /*04fc*/ 	.word	0x00000070
        /*0500*/ 	.short	0x010a
        /*0502*/ 	.byte	0xff
	.zero		1


	//   ....[65]....
        /*0504*/ 	.word	0x000041a0
        /*0508*/ 	.word	0x00000000
        /*050c*/ 	.word	0x00000000
        /*0510*/ 	.short	0x0101
        /*0512*/ 	.byte	0xff
	.zero		1


	//   ....[66]....
        /*0514*/ 	.word	0x00004680
        /*0518*/ 	.word	0x000000ff
        /*051c*/ 	.word	0x00000068
        /*0520*/ 	.short	0x010a
        /*0522*/ 	.byte	0x15
	.zero		1


	//   ....[67]....
        /*0524*/ 	.word	0x00004810
        /*0528*/ 	.word	0x000000ff
        /*052c*/ 	.word	0x00000050
        /*0530*/ 	.short	0x010a
        /*0532*/ 	.byte	0x15
	.zero		1


	//   ....[68]....
        /*0534*/ 	.word	0x00004980
        /*0538*/ 	.word	0x000000ff
        /*053c*/ 	.word	0x00000040
        /*0540*/ 	.short	0x010b
        /*0542*/ 	.byte	0x15
	.zero		1


	//   ....[69]....
        /*0544*/ 	.word	0x00004990
        /*0548*/ 	.word	0x000000ff
        /*054c*/ 	.word	0x00000000
        /*0550*/ 	.short	0x0101
        /*0552*/ 	.byte	0x27
	.zero		1


	//   ....[70]....
        /*0554*/ 	.word	0x000049a0
        /*0558*/ 	.word	0x000000ff
        /*055c*/ 	.word	0x00000058
        /*0560*/ 	.short	0x010a
        /*0562*/ 	.byte	0x15
	.zero		1


	//   ....[71]....
        /*0564*/ 	.word	0x00004b80
        /*0568*/ 	.word	0x000000ff
        /*056c*/ 	.word	0x00000048
        /*0570*/ 	.short	0x010b
        /*0572*/ 	.byte	0x15
	.zero		1


	//   ....[72]....
        /*0574*/ 	.word	0x00004b90
        /*0578*/ 	.word	0x000000ff
        /*057c*/ 	.word	0x00000000
        /*0580*/ 	.short	0x0101
        /*0582*/ 	.byte	0x26
	.zero		1


	//   ....[73]....
        /*0584*/ 	.word	0x00004bc0
        /*0588*/ 	.word	0x000000ff
        /*058c*/ 	.word	0x00000050
        /*0590*/ 	.short	0x010a
        /*0592*/ 	.byte	0x15
	.zero		1


	//   ....[74]....
        /*0594*/ 	.word	0x00004c00
        /*0598*/ 	.word	0x00000000
        /*059c*/ 	.word	0x00000058
        /*05a0*/ 	.short	0x010a
        /*05a2*/ 	.byte	0xff
	.zero		1


	//   ....[75]....
        /*05a4*/ 	.word	0x00004f30
        /*05a8*/ 	.word	0x00000003
        /*05ac*/ 	.word	0x00000070
        /*05b0*/ 	.short	0x010a
        /*05b2*/ 	.byte	0xff
	.zero		1


	//   ....[76]....
        /*05b4*/ 	.word	0x000050b0
        /*05b8*/ 	.word	0x00000000
        /*05bc*/ 	.word	0x00000000
        /*05c0*/ 	.short	0x0101
        /*05c2*/ 	.byte	0xff
	.zero		1


	//   ....[77]....
        /*05c4*/ 	.word	0x00005bf0
        /*05c8*/ 	.word	0x00000002
        /*05cc*/ 	.word	0x00000040
        /*05d0*/ 	.short	0x010a
        /*05d2*/ 	.byte	0xff
	.zero		1


	//   ....[78]....
        /*05d4*/ 	.word	0x00005c60
        /*05d8*/ 	.word	0x00000064
        /*05dc*/ 	.word	0x00000090
        /*05e0*/ 	.short	0x010a
        /*05e2*/ 	.byte	0xff
	.zero		1


	//   ....[79]....
        /*05e4*/ 	.word	0x00005d50
        /*05e8*/ 	.word	0x00000002
        /*05ec*/ 	.word	0x00000040
        /*05f0*/ 	.short	0x010a
        /*05f2*/ 	.byte	0xff
	.zero		1


	//   ....[80]....
        /*05f4*/ 	.word	0x00005e60
        /*05f8*/ 	.word	0x00000000
        /*05fc*/ 	.word	0x00000000
        /*0600*/ 	.short	0x0101
        /*0602*/ 	.byte	0xff
	.zero		1


	//   ....[81]....
        /*0604*/ 	.word	0x00005ee0
        /*0608*/ 	.word	0x00000064
        /*060c*/ 	.word	0x00000090
        /*0610*/ 	.short	0x010a
        /*0612*/ 	.byte	0xff
	.zero		1


	//   ....[82]....
        /*0614*/ 	.word	0x00006a30
        /*0618*/ 	.word	0x0000006d
        /*061c*/ 	.word	0x00000040
        /*0620*/ 	.short	0x010a
        /*0622*/ 	.byte	0xff
	.zero		1


	//   ....[83]....
        /*0624*/ 	.word	0x00006b00
        /*0628*/ 	.word	0x0000006d
        /*062c*/ 	.word	0x00000040
        /*0630*/ 	.short	0x010a
        /*0632*/ 	.byte	0xff
	.zero		1


	//   ....[84]....
        /*0634*/ 	.word	0x00006c10
        /*0638*/ 	.word	0x00000000
        /*063c*/ 	.word	0x00000000
        /*0640*/ 	.short	0x0101
        /*0642*/ 	.byte	0xff
	.zero		1


	//   ....[85]....
        /*0644*/ 	.word	0x000070a0
        /*0648*/ 	.word	0x000000ff
        /*064c*/ 	.word	0x00000000
        /*0650*/ 	.short	0x0101
        /*0652*/ 	.byte	0x04
	.zero		1


	//   ....[86]....
        /*0654*/ 	.word	0x000078b0
        /*0658*/ 	.word	0x00000000
        /*065c*/ 	.word	0x000000e0
        /*0660*/ 	.short	0x010a
        /*0662*/ 	.byte	0xff
	.zero		1


	//   ....[87]....
        /*0664*/ 	.word	0x00007910
        /*0668*/ 	.word	0x00000000
        /*066c*/ 	.word	0x00000020
        /*0670*/ 	.short	0x010a
        /*0672*/ 	.byte	0xff
	.zero		1


	//   ....[88]....
        /*0674*/ 	.word	0x00007970
        /*0678*/ 	.word	0x00000000
        /*067c*/ 	.word	0x00000020
        /*0680*/ 	.short	0x010a
        /*0682*/ 	.byte	0xff
	.zero		1


	//   ....[89]....
        /*0684*/ 	.word	0x000079c0
        /*0688*/ 	.word	0x00000003
        /*068c*/ 	.word	0x00000070
        /*0690*/ 	.short	0x010a
        /*0692*/ 	.byte	0xff
	.zero		1


	//   ....[90]....
        /*0694*/ 	.word	0x00007a20
        /*0698*/ 	.word	0x00000000
        /*069c*/ 	.word	0x00000000
        /*06a0*/ 	.short	0x010a
        /*06a2*/ 	.byte	0xff
	.zero		1


	//   ....[91]....
        /*06a4*/ 	.word	0x00007a80
        /*06a8*/ 	.word	0x00000000
        /*06ac*/ 	.word	0x00000000
        /*06b0*/ 	.short	0x010a
        /*06b2*/ 	.byte	0xff
	.zero		1


	//   ....[92]....
        /*06b4*/ 	.word	0x00007ae0
        /*06b8*/ 	.word	0x00000000
        /*06bc*/ 	.word	0x00000000
        /*06c0*/ 	.short	0x010a
        /*06c2*/ 	.byte	0xff
	.zero		1


	//   ....[93]....
        /*06c4*/ 	.word	0x00007b30
        /*06c8*/ 	.word	0x00000002
        /*06cc*/ 	.word	0x000000d0
        /*06d0*/ 	.short	0x010a
        /*06d2*/ 	.byte	0xff
	.zero		1


	//   ....[94]....
        /*06d4*/ 	.word	0x00007b90
        /*06d8*/ 	.word	0x00000002
        /*06dc*/ 	.word	0x00000080
        /*06e0*/ 	.short	0x010a
        /*06e2*/ 	.byte	0xff
	.zero		1


	//   ....[95]....
        /*06e4*/ 	.word	0x00007be0
        /*06e8*/ 	.word	0x00000002
        /*06ec*/ 	.word	0x00000070
        /*06f0*/ 	.short	0x010a
        /*06f2*/ 	.byte	0xff
	.zero		1


	//   ....[96]....
        /*06f4*/ 	.word	0x00007c40
        /*06f8*/ 	.word	0x00000000
        /*06fc*/ 	.word	0x00000080
        /*0700*/ 	.short	0x010a
        /*0702*/ 	.byte	0xff
	.zero		1


	//   ....[97]....
        /*0704*/ 	.word	0x00007c90
        /*0708*/ 	.word	0x00000000
        /*070c*/ 	.word	0x00000070
        /*0710*/ 	.short	0x010a
        /*0712*/ 	.byte	0xff
	.zero		1


	//   ....[98]....
        /*0714*/ 	.word	0x00007cf0
        /*0718*/ 	.word	0x00000003
        /*071c*/ 	.word	0x000000b0
        /*0720*/ 	.short	0x010a
        /*0722*/ 	.byte	0xff
	.zero		1


	//   ....[99]....
        /*0724*/ 	.word	0x00007d50
        /*0728*/ 	.word	0x00000000
        /*072c*/ 	.word	0x00000000
        /*0730*/ 	.short	0x010a
        /*0732*/ 	.byte	0xff
	.zero		1


	//   ....[100]....
        /*0734*/ 	.word	0x00007db0
        /*0738*/ 	.word	0x00000000
        /*073c*/ 	.word	0x00000000
        /*0740*/ 	.short	0x010a
        /*0742*/ 	.byte	0xff
	.zero		1


	//   ....[101]....
        /*0744*/ 	.word	0x00007e10
        /*0748*/ 	.word	0x00000000
        /*074c*/ 	.word	0x00000000
        /*0750*/ 	.short	0x010a
        /*0752*/ 	.byte	0xff
	.zero		1


	//   ....[102]....
        /*0754*/ 	.word	0x00007e70
        /*0758*/ 	.word	0x00000000
        /*075c*/ 	.word	0x00000000
        /*0760*/ 	.short	0x010a
        /*0762*/ 	.byte	0xff
	.zero		1


	//   ....[103]....
        /*0764*/ 	.word	0x00007ed0
        /*0768*/ 	.word	0x00000000
        /*076c*/ 	.word	0x00000000
        /*0770*/ 	.short	0x010a
        /*0772*/ 	.byte	0xff
	.zero		1


	//   ....[104]....
        /*0774*/ 	.word	0x00007f20
        /*0778*/ 	.word	0x00000008
        /*077c*/ 	.word	0x00000070
        /*0780*/ 	.short	0x010a
        /*0782*/ 	.byte	0xff
	.zero		1


	//   ....[105]....
        /*0784*/ 	.word	0x00007f80
        /*0788*/ 	.word	0x00000000
        /*078c*/ 	.word	0x00000068
        /*0790*/ 	.short	0x010a
        /*0792*/ 	.byte	0xff
	.zero		1


	//   ....[106]....
        /*0794*/ 	.word	0x00007fe0
        /*0798*/ 	.word	0x00000005
        /*079c*/ 	.word	0x00000050
        /*07a0*/ 	.short	0x010a
        /*07a2*/ 	.byte	0xff
	.zero		1


	//   ....[107]....
        /*07a4*/ 	.word	0x00008040
        /*07a8*/ 	.word	0x00000005
        /*07ac*/ 	.word	0x00000058
        /*07b0*/ 	.short	0x010a
        /*07b2*/ 	.byte	0xff
	.zero		1


	//   ....[108]....
        /*07b4*/ 	.word	0x000080a0
        /*07b8*/ 	.word	0x00000000
        /*07bc*/ 	.word	0x00000050
        /*07c0*/ 	.short	0x010a
        /*07c2*/ 	.byte	0xff
	.zero		1


	//   ....[109]....
        /*07c4*/ 	.word	0x000080f0
        /*07c8*/ 	.word	0x00000003
        /*07cc*/ 	.word	0x00000070
        /*07d0*/ 	.short	0x010a
        /*07d2*/ 	.byte	0xff
	.zero		1


	//   ....[110]....
        /*07d4*/ 	.word	0x00008140
        /*07d8*/ 	.word	0x00000002
        /*07dc*/ 	.word	0x00000040
        /*07e0*/ 	.short	0x010a
        /*07e2*/ 	.byte	0xff
	.zero		1


	//   ....[111]....
        /*07e4*/ 	.word	0x00008190
        /*07e8*/ 	.word	0x00000064
        /*07ec*/ 	.word	0x00000090
        /*07f0*/ 	.short	0x010a
        /*07f2*/ 	.byte	0xff
	.zero		1


	//   ....[112]....
        /*07f4*/ 	.word	0x000081e0
        /*07f8*/ 	.word	0x0000006d
        /*07fc*/ 	.word	0x00000040
        /*0800*/ 	.short	0x010a
        /*0802*/ 	.byte	0xff
	.zero		1


	//----- nvinfo : EIATTR_NUM_MBARRIERS
	.align		4
.L_47:
        /*0804*/ 	.byte	0x03, 0x38
        /*0806*/ 	.short	0x001e


	//----- nvinfo : EIATTR_EXIT_INSTR_OFFSETS
	.align		4
        /*0808*/ 	.byte	0x04, 0x1c
        /*080a*/ 	.short	(.L_49 - .L_48)


	//   ....[0]....
.L_48:
        /*080c*/ 	.word	0x00002880


	//   ....[1]....
        /*0810*/ 	.word	0x00002d90


	//   ....[2]....
        /*0814*/ 	.word	0x00002df0


	//   ....[3]....
        /*0818*/ 	.word	0x00003d70


	//   ....[4]....
        /*081c*/ 	.word	0x00004c30


	//   ....[5]....
        /*0820*/ 	.word	0x00004c70


	//   ....[6]....
        /*0824*/ 	.word	0x000078a0


	//----- nvinfo : EIATTR_MAX_THREADS
	.align		4
.L_49:
        /*0828*/ 	.byte	0x04, 0x05
        /*082a*/ 	.short	(.L_51 - .L_50)
.L_50:
        /*082c*/ 	.word	0x00000100
        /*0830*/ 	.word	0x00000001
        /*0834*/ 	.word	0x00000001


	//----- nvinfo : EIATTR_CRS_STACK_SIZE
	.align		4
.L_51:
        /*0838*/ 	.byte	0x04, 0x1e
        /*083a*/ 	.short	(.L_53 - .L_52)
.L_52:
        /*083c*/ 	.word	0x00000000


	//----- nvinfo : EIATTR_CBANK_PARAM_SIZE
	.align		4
.L_53:
        /*0840*/ 	.byte	0x03, 0x19
        /*0842*/ 	.short	0x0800


	//----- nvinfo : EIATTR_PARAM_CBANK
	.align		4
        /*0844*/ 	.byte	0x04, 0x0a
        /*0846*/ 	.short	(.L_55 - .L_54)
	.align		4
.L_54:
        /*0848*/ 	.word	index@(.nv.constant0._ZN7cutlass13device_kernelINS_4gemm6kernel13GemmUniversalIN4cute5tupleIJiiiiEEENS1_10collective13CollectiveMmaINS1_35MainloopSm100TmaUmmaWarpSpecializedILi4ELi2ELi4ENS5_IJNS4_1CILi2EEENSA_ILi1EEESC_EEEEENS5_IJNSA_ILi64EEENSA_ILi128EEESG_EEENS_12float_e4m3_tENS5_IJlSC_lEEESI_SJ_NS4_8TiledMMAINS4_8MMA_AtomIJNS4_10MMA_TraitsINS4_19SM100_MMA_F8F6F4_SSEJSI_SI_fSF_SG_NS4_17integral_constantINS4_4UMMA5MajorELSQ_0EEESR_NSO_INSP_7ScaleInELSS_0EEEST_EEEEEENS4_6LayoutINS5_IJSC_SC_SC_EEENS5_IJNSA_ILi0EEESY_SY_EEEEENS5_IJNS4_10UnderscoreES11_S11_EEEEENS4_13SM90_TMA_LOADENS4_14ComposedLayoutINS4_7SwizzleILi3ELi4ELi3EEENS4_18smem_ptr_flag_bitsILi8EEENSW_INS5_IJNSA_ILi8EEESG_EEENS5_IJSG_SC_EEEEEEEvNS4_8identityENS4_23SM90_TMA_LOAD_MULTICASTES1E_vS1F_EENS_8epilogue10collective18CollectiveEpilogueINS1I_23Sm100TmaWarpSpecializedILi2ELi2ELi32ELb0ELb0EEEJSH_NS5_IJNSW_ISF_SC_EES1N_EEESI_SJ_SI_SJ_NS1I_6fusion15FusionCallbacksIS1M_NS1P_17LinearCombinationISI_fSI_fLNS_15FloatRoundStyleE2EEESH_S1O_JEEENS4_5SM1004TMEM4LOAD26SM100_TMEM_LOAD_16dp32b32xES14_NS15_INS16_ILi2ELi4ELi3EEES19_NSW_INS5_IJS1A_SF_EEENS5_IJSF_SC_EEEEEEENS4_39AutoVectorizingCopyWithAssumedAlignmentILi128EEENS4_14SM90_TMA_STOREES23_S25_S25_EEEvvEEEEvNT_6ParamsE)
        /*084c*/ 	.short	0x0380
        /*084e*/ 	.short	0x0800


	//----- nvinfo : EIATTR_SW_WAR
	.align		4
.L_55:
        /*0850*/ 	.byte	0x04, 0x36
        /*0852*/ 	.short	(.L_57 - .L_56)
.L_56:
        /*0854*/ 	.word	0x00000008
.L_57:


//--------------------- .nv.callgraph             --------------------------
	.section	.nv.callgraph,"",@"SHT_CUDA_CALLGRAPH"
	.align	4
	.sectionentsize	8
	.align		4
        /*0000*/ 	.word	0x00000000
	.align		4
        /*0004*/ 	.word	0xffffffff
	.align		4
        /*0008*/ 	.word	index@(_ZN7cutlass13device_kernelINS_4gemm6kernel13GemmUniversalIN4cute5tupleIJiiiiEEENS1_10collective13CollectiveMmaINS1_35MainloopSm100TmaUmmaWarpSpecializedILi4ELi2ELi4ENS5_IJNS4_1CILi2EEENSA_ILi1EEESC_EEEEENS5_IJNSA_ILi64EEENSA_ILi128EEESG_EEENS_12float_e4m3_tENS5_IJlSC_lEEESI_SJ_NS4_8TiledMMAINS4_8MMA_AtomIJNS4_10MMA_TraitsINS4_19SM100_MMA_F8F6F4_SSEJSI_SI_fSF_SG_NS4_17integral_constantINS4_4UMMA5MajorELSQ_0EEESR_NSO_INSP_7ScaleInELSS_0EEEST_EEEEEENS4_6LayoutINS5_IJSC_SC_SC_EEENS5_IJNSA_ILi0EEESY_SY_EEEEENS5_IJNS4_10UnderscoreES11_S11_EEEEENS4_13SM90_TMA_LOADENS4_14ComposedLayoutINS4_7SwizzleILi3ELi4ELi3EEENS4_18smem_ptr_flag_bitsILi8EEENSW_INS5_IJNSA_ILi8EEESG_EEENS5_IJSG_SC_EEEEEEEvNS4_8identityENS4_23SM90_TMA_LOAD_MULTICASTES1E_vS1F_EENS_8epilogue10collective18CollectiveEpilogueINS1I_23Sm100TmaWarpSpecializedILi2ELi2ELi32ELb0ELb0EEEJSH_NS5_IJNSW_ISF_SC_EES1N_EEESI_SJ_SI_SJ_NS1I_6fusion15FusionCallbacksIS1M_NS1P_17LinearCombinationISI_fSI_fLNS_15FloatRoundStyleE2EEESH_S1O_JEEENS4_5SM1004TMEM4LOAD26SM100_TMEM_LOAD_16dp32b32xES14_NS15_INS16_ILi2ELi4ELi3EEES19_NSW_INS5_IJS1A_SF_EEENS5_IJSF_SC_EEEEEEENS4_39AutoVectorizingCopyWithAssumedAlignmentILi128EEENS4_14SM90_TMA_STOREES23_S25_S25_EEEvvEEEEvNT_6ParamsE)
	.align		4
        /*000c*/ 	.word	index@(__assertfail)
	.align		4
        /*0010*/ 	.word	0x00000000
	.align		4
        /*0014*/ 	.word	0xfffffffe
	.align		4
        /*0018*/ 	.word	0x00000000
	.align		4
        /*001c*/ 	.word	0xfffffffd
	.align		4
        /*0020*/ 	.word	0x00000000
	.align		4
        /*0024*/ 	.word	0xfffffffc


//--------------------- .nv.constant4             --------------------------
	.section	.nv.constant4,"a",@progbits
	.align	8
	.align		8
.nv.constant4:
        /*0000*/ 	.dword	__assertfail
	.align		8
        /*0008*/ 	.dword	__unnamed_1
	.align		8
        /*0010*/ 	.dword	__unnamed_2
	.align		8
        /*0018*/ 	.dword	_ZN39_INTERNAL_894e569f_4_k_cu_23e13157_86604cuda3std3__45__cpo5beginE
	.align		8
        /*0020*/ 	.dword	_ZN39_INTERNAL_894e569f_4_k_cu_23e13157_86604cuda3std3__45__cpo3endE
	.align		8
        /*0028*/ 	.dword	_ZN39_INTERNAL_894e569f_4_k_cu_23e13157_86604cuda3std3__45__cpo6cbeginE
	.align		8
        /*0030*/ 	.dword	_ZN39_INTERNAL_894e569f_4_k_cu_23e13157_86604cuda3std3__45__cpo4cendE
	.align		8
        /*0038*/ 	.dword	_ZN39_INTERNAL_894e569f_4_k_cu_23e13157_86604cuda3std3__441_GLOBAL__N__894e569f_4_k_cu_23e13157_86606ignoreE
	.align		8
        /*0040*/ 	.dword	_ZN39_INTERNAL_894e569f_4_k_cu_23e13157_86604cuda3std3__419piecewise_constructE
	.align		8
        /*0048*/ 	.dword	_ZN39_INTERNAL_894e569f_4_k_cu_23e13157_86604cuda3std3__48in_placeE
	.align		8
        /*0050*/ 	.dword	_ZN39_INTERNAL_894e569f_4_k_cu_23e13157_86604cuda3std6ranges3__45__cpo4swapE
	.align		8
        /*0058*/ 	.dword	_ZN39_INTERNAL_894e569f_4_k_cu_23e13157_86604cuda3std6ranges3__45__cpo9iter_moveE
	.align		8
        /*0060*/ 	.dword	_ZN39_INTERNAL_894e569f_4_k_cu_23e13157_86604cute7productE
	.align		8
        /*0068*/ 	.dword	_ZN39_INTERNAL_894e569f_4_k_cu_23e13157_86604cute1_E
	.align		8
        /*0070*/ 	.dword	$str$25
	.align		8
        /*0078*/ 	.dword	$str$26
	.align		8
        /*0080*/ 	.dword	$str$27
	.align		8
        /*0088*/ 	.dword	$str$28


//--------------------- .text._ZN7cutlass13device_kernelINS_4gemm6kernel13GemmUniversalIN4cute5tupleIJiiiiEEENS1_10collective13CollectiveMmaINS1_35MainloopSm100TmaUmmaWarpSpecializedILi4ELi2ELi4ENS5_IJNS4_1CILi2EEENSA_ILi1EEESC_EEEEENS5_IJNSA_ILi64EEENSA_ILi128EEESG_EEENS_12float_e4m3_tENS5_IJlSC_lEEESI_SJ_NS4_8TiledMMAINS4_8MMA_AtomIJNS4_10MMA_TraitsINS4_19SM100_MMA_F8F6F4_SSEJSI_SI_fSF_SG_NS4_17integral_constantINS4_4UMMA5MajorELSQ_0EEESR_NSO_INSP_7ScaleInELSS_0EEEST_EEEEEENS4_6LayoutINS5_IJSC_SC_SC_EEENS5_IJNSA_ILi0EEESY_SY_EEEEENS5_IJNS4_10UnderscoreES11_S11_EEEEENS4_13SM90_TMA_LOADENS4_14ComposedLayoutINS4_7SwizzleILi3ELi4ELi3EEENS4_18smem_ptr_flag_bitsILi8EEENSW_INS5_IJNSA_ILi8EEESG_EEENS5_IJSG_SC_EEEEEEEvNS4_8identityENS4_23SM90_TMA_LOAD_MULTICASTES1E_vS1F_EENS_8epilogue10collective18CollectiveEpilogueINS1I_23Sm100TmaWarpSpecializedILi2ELi2ELi32ELb0ELb0EEEJSH_NS5_IJNSW_ISF_SC_EES1N_EEESI_SJ_SI_SJ_NS1I_6fusion15FusionCallbacksIS1M_NS1P_17LinearCombinationISI_fSI_fLNS_15FloatRoundStyleE2EEESH_S1O_JEEENS4_5SM1004TMEM4LOAD26SM100_TMEM_LOAD_16dp32b32xES14_NS15_INS16_ILi2ELi4ELi3EEES19_NSW_INS5_IJS1A_SF_EEENS5_IJSF_SC_EEEEEEENS4_39AutoVectorizingCopyWithAssumedAlignmentILi128EEENS4_14SM90_TMA_STOREES23_S25_S25_EEEvvEEEEvNT_6ParamsE --------------------------
	.section	.text._ZN7cutlass13device_kernelINS_4gemm6kernel13GemmUniversalIN4cute5tupleIJiiiiEEENS1_10collective13CollectiveMmaINS1_35MainloopSm100TmaUmmaWarpSpecializedILi4ELi2ELi4ENS5_IJNS4_1CILi2EEENSA_ILi1EEESC_EEEEENS5_IJNSA_ILi64EEENSA_ILi128EEESG_EEENS_12float_e4m3_tENS5_IJlSC_lEEESI_SJ_NS4_8TiledMMAINS4_8MMA_AtomIJNS4_10MMA_TraitsINS4_19SM100_MMA_F8F6F4_SSEJSI_SI_fSF_SG_NS4_17integral_constantINS4_4UMMA5MajorELSQ_0EEESR_NSO_INSP_7ScaleInELSS_0EEEST_EEEEEENS4_6LayoutINS5_IJSC_SC_SC_EEENS5_IJNSA_ILi0EEESY_SY_EEEEENS5_IJNS4_10UnderscoreES11_S11_EEEEENS4_13SM90_TMA_LOADENS4_14ComposedLayoutINS4_7SwizzleILi3ELi4ELi3EEENS4_18smem_ptr_flag_bitsILi8EEENSW_INS5_IJNSA_ILi8EEESG_EEENS5_IJSG_SC_EEEEEEEvNS4_8identityENS4_23SM90_TMA_LOAD_MULTICASTES1E_vS1F_EENS_8epilogue10collective18CollectiveEpilogueINS1I_23Sm100TmaWarpSpecializedILi2ELi2ELi32ELb0ELb0EEEJSH_NS5_IJNSW_ISF_SC_EES1N_EEESI_SJ_SI_SJ_NS1I_6fusion15FusionCallbacksIS1M_NS1P_17LinearCombinationISI_fSI_fLNS_15FloatRoundStyleE2EEESH_S1O_JEEENS4_5SM1004TMEM4LOAD26SM100_TMEM_LOAD_16dp32b32xES14_NS15_INS16_ILi2ELi4ELi3EEES19_NSW_INS5_IJS1A_SF_EEENS5_IJSF_SC_EEEEEEENS4_39AutoVectorizingCopyWithAssumedAlignmentILi128EEENS4_14SM90_TMA_STOREES23_S25_S25_EEEvvEEEEvNT_6ParamsE,"ax",@progbits
	.align	128
.text._ZN7cutlass13device_kernelINS_4gemm6kernel13GemmUniversalIN4cute5tupleIJiiiiEEENS1_10collective13CollectiveMmaINS1_35MainloopSm100TmaUmmaWarpSpecializedILi4ELi2ELi4ENS5_IJNS4_1CILi2EEENSA_ILi1EEESC_EEEEENS5_IJNSA_ILi64EEENSA_ILi128EEESG_EEENS_12float_e4m3_tENS5_IJlSC_lEEESI_SJ_NS4_8TiledMMAINS4_8MMA_AtomIJNS4_10MMA_TraitsINS4_19SM100_MMA_F8F6F4_SSEJSI_SI_fSF_SG_NS4_17integral_constantINS4_4UMMA5MajorELSQ_0EEESR_NSO_INSP_7ScaleInELSS_0EEEST_EEEEEENS4_6LayoutINS5_IJSC_SC_SC_EEENS5_IJNSA_ILi0EEESY_SY_EEEEENS5_IJNS4_10UnderscoreES11_S11_EEEEENS4_13SM90_TMA_LOADENS4_14ComposedLayoutINS4_7SwizzleILi3ELi4ELi3EEENS4_18smem_ptr_flag_bitsILi8EEENSW_INS5_IJNSA_ILi8EEESG_EEENS5_IJSG_SC_EEEEEEEvNS4_8identityENS4_23SM90_TMA_LOAD_MULTICASTES1E_vS1F_EENS_8epilogue10collective18CollectiveEpilogueINS1I_23Sm100TmaWarpSpecializedILi2ELi2ELi32ELb0ELb0EEEJSH_NS5_IJNSW_ISF_SC_EES1N_EEESI_SJ_SI_SJ_NS1I_6fusion15FusionCallbacksIS1M_NS1P_17LinearCombinationISI_fSI_fLNS_15FloatRoundStyleE2EEESH_S1O_JEEENS4_5SM1004TMEM4LOAD26SM100_TMEM_LOAD_16dp32b32xES14_NS15_INS16_ILi2ELi4ELi3EEES19_NSW_INS5_IJS1A_SF_EEENS5_IJSF_SC_EEEEEEENS4_39AutoVectorizingCopyWithAssumedAlignmentILi128EEENS4_14SM90_TMA_STOREES23_S25_S25_EEEvvEEEEvNT_6ParamsE:
        .type           _ZN7cutlass13device_kernelINS_4gemm6kernel13GemmUniversalIN4cute5tupleIJiiiiEEENS1_10collective13CollectiveMmaINS1_35MainloopSm100TmaUmmaWarpSpecializedILi4ELi2ELi4ENS5_IJNS4_1CILi2EEENSA_ILi1EEESC_EEEEENS5_IJNSA_ILi64EEENSA_ILi128EEESG_EEENS_12float_e4m3_tENS5_IJlSC_lEEESI_SJ_NS4_8TiledMMAINS4_8MMA_AtomIJNS4_10MMA_TraitsINS4_19SM100_MMA_F8F6F4_SSEJSI_SI_fSF_SG_NS4_17integral_constantINS4_4UMMA5MajorELSQ_0EEESR_NSO_INSP_7ScaleInELSS_0EEEST_EEEEEENS4_6LayoutINS5_IJSC_SC_SC_EEENS5_IJNSA_ILi0EEESY_SY_EEEEENS5_IJNS4_10UnderscoreES11_S11_EEEEENS4_13SM90_TMA_LOADENS4_14ComposedLayoutINS4_7SwizzleILi3ELi4ELi3EEENS4_18smem_ptr_flag_bitsILi8EEENSW_INS5_IJNSA_ILi8EEESG_EEENS5_IJSG_SC_EEEEEEEvNS4_8identityENS4_23SM90_TMA_LOAD_MULTICASTES1E_vS1F_EENS_8epilogue10collective18CollectiveEpilogueINS1I_23Sm100TmaWarpSpecializedILi2ELi2ELi32ELb0ELb0EEEJSH_NS5_IJNSW_ISF_SC_EES1N_EEESI_SJ_SI_SJ_NS1I_6fusion15FusionCallbacksIS1M_NS1P_17LinearCombinationISI_fSI_fLNS_15FloatRoundStyleE2EEESH_S1O_JEEENS4_5SM1004TMEM4LOAD26SM100_TMEM_LOAD_16dp32b32xES14_NS15_INS16_ILi2ELi4ELi3EEES19_NSW_INS5_IJS1A_SF_EEENS5_IJSF_SC_EEEEEEENS4_39AutoVectorizingCopyWithAssumedAlignmentILi128EEENS4_14SM90_TMA_STOREES23_S25_S25_EEEvvEEEEvNT_6ParamsE,@function
        .size           _ZN7cutlass13device_kernelINS_4gemm6kernel13GemmUniversalIN4cute5tupleIJiiiiEEENS1_10collective13CollectiveMmaINS1_35MainloopSm100TmaUmmaWarpSpecializedILi4ELi2ELi4ENS5_IJNS4_1CILi2EEENSA_ILi1EEESC_EEEEENS5_IJNSA_ILi64EEENSA_ILi128EEESG_EEENS_12float_e4m3_tENS5_IJlSC_lEEESI_SJ_NS4_8TiledMMAINS4_8MMA_AtomIJNS4_10MMA_TraitsINS4_19SM100_MMA_F8F6F4_SSEJSI_SI_fSF_SG_NS4_17integral_constantINS4_4UMMA5MajorELSQ_0EEESR_NSO_INSP_7ScaleInELSS_0EEEST_EEEEEENS4_6LayoutINS5_IJSC_SC_SC_EEENS5_IJNSA_ILi0EEESY_SY_EEEEENS5_IJNS4_10UnderscoreES11_S11_EEEEENS4_13SM90_TMA_LOADENS4_14ComposedLayoutINS4_7SwizzleILi3ELi4ELi3EEENS4_18smem_ptr_flag_bitsILi8EEENSW_INS5_IJNSA_ILi8EEESG_EEENS5_IJSG_SC_EEEEEEEvNS4_8identityENS4_23SM90_TMA_LOAD_MULTICASTES1E_vS1F_EENS_8epilogue10collective18CollectiveEpilogueINS1I_23Sm100TmaWarpSpecializedILi2ELi2ELi32ELb0ELb0EEEJSH_NS5_IJNSW_ISF_SC_EES1N_EEESI_SJ_SI_SJ_NS1I_6fusion15FusionCallbacksIS1M_NS1P_17LinearCombinationISI_fSI_fLNS_15FloatRoundStyleE2EEESH_S1O_JEEENS4_5SM1004TMEM4LOAD26SM100_TMEM_LOAD_16dp32b32xES14_NS15_INS16_ILi2ELi4ELi3EEES19_NSW_INS5_IJS1A_SF_EEENS5_IJSF_SC_EEEEEEENS4_39AutoVectorizingCopyWithAssumedAlignmentILi128EEENS4_14SM90_TMA_STOREES23_S25_S25_EEEvvEEEEvNT_6ParamsE,(.L_x_149 - _ZN7cutlass13device_kernelINS_4gemm6kernel13GemmUniversalIN4cute5tupleIJiiiiEEENS1_10collective13CollectiveMmaINS1_35MainloopSm100TmaUmmaWarpSpecializedILi4ELi2ELi4ENS5_IJNS4_1CILi2EEENSA_ILi1EEESC_EEEEENS5_IJNSA_ILi64EEENSA_ILi128EEESG_EEENS_12float_e4m3_tENS5_IJlSC_lEEESI_SJ_NS4_8TiledMMAINS4_8MMA_AtomIJNS4_10MMA_TraitsINS4_19SM100_MMA_F8F6F4_SSEJSI_SI_fSF_SG_NS4_17integral_constantINS4_4UMMA5MajorELSQ_0EEESR_NSO_INSP_7ScaleInELSS_0EEEST_EEEEEENS4_6LayoutINS5_IJSC_SC_SC_EEENS5_IJNSA_ILi0EEESY_SY_EEEEENS5_IJNS4_10UnderscoreES11_S11_EEEEENS4_13SM90_TMA_LOADENS4_14ComposedLayoutINS4_7SwizzleILi3ELi4ELi3EEENS4_18smem_ptr_flag_bitsILi8EEENSW_INS5_IJNSA_ILi8EEESG_EEENS5_IJSG_SC_EEEEEEEvNS4_8identityENS4_23SM90_TMA_LOAD_MULTICASTES1E_vS1F_EENS_8epilogue10collective18CollectiveEpilogueINS1I_23Sm100TmaWarpSpecializedILi2ELi2ELi32ELb0ELb0EEEJSH_NS5_IJNSW_ISF_SC_EES1N_EEESI_SJ_SI_SJ_NS1I_6fusion15FusionCallbacksIS1M_NS1P_17LinearCombinationISI_fSI_fLNS_15FloatRoundStyleE2EEESH_S1O_JEEENS4_5SM1004TMEM4LOAD26SM100_TMEM_LOAD_16dp32b32xES14_NS15_INS16_ILi2ELi4ELi3EEES19_NSW_INS5_IJS1A_SF_EEENS5_IJSF_SC_EEEEEEENS4_39AutoVectorizingCopyWithAssumedAlignmentILi128EEENS4_14SM90_TMA_STOREES23_S25_S25_EEEvvEEEEvNT_6ParamsE)
        .other          _ZN7cutlass13device_kernelINS_4gemm6kernel13GemmUniversalIN4cute5tupleIJiiiiEEENS1_10collective13CollectiveMmaINS1_35MainloopSm100TmaUmmaWarpSpecializedILi4ELi2ELi4ENS5_IJNS4_1CILi2EEENSA_ILi1EEESC_EEEEENS5_IJNSA_ILi64EEENSA_ILi128EEESG_EEENS_12float_e4m3_tENS5_IJlSC_lEEESI_SJ_NS4_8TiledMMAINS4_8MMA_AtomIJNS4_10MMA_TraitsINS4_19SM100_MMA_F8F6F4_SSEJSI_SI_fSF_SG_NS4_17integral_constantINS4_4UMMA5MajorELSQ_0EEESR_NSO_INSP_7ScaleInELSS_0EEEST_EEEEEENS4_6LayoutINS5_IJSC_SC_SC_EEENS5_IJNSA_ILi0EEESY_SY_EEEEENS5_IJNS4_10UnderscoreES11_S11_EEEEENS4_13SM90_TMA_LOADENS4_14ComposedLayoutINS4_7SwizzleILi3ELi4ELi3EEENS4_18smem_ptr_flag_bitsILi8EEENSW_INS5_IJNSA_ILi8EEESG_EEENS5_IJSG_SC_EEEEEEEvNS4_8identityENS4_23SM90_TMA_LOAD_MULTICASTES1E_vS1F_EENS_8epilogue10collective18CollectiveEpilogueINS1I_23Sm100TmaWarpSpecializedILi2ELi2ELi32ELb0ELb0EEEJSH_NS5_IJNSW_ISF_SC_EES1N_EEESI_SJ_SI_SJ_NS1I_6fusion15FusionCallbacksIS1M_NS1P_17LinearCombinationISI_fSI_fLNS_15FloatRoundStyleE2EEESH_S1O_JEEENS4_5SM1004TMEM4LOAD26SM100_TMEM_LOAD_16dp32b32xES14_NS15_INS16_ILi2ELi4ELi3EEES19_NSW_INS5_IJS1A_SF_EEENS5_IJSF_SC_EEEEEEENS4_39AutoVectorizingCopyWithAssumedAlignmentILi128EEENS4_14SM90_TMA_STOREES23_S25_S25_EEEvvEEEEvNT_6ParamsE,@"STO_CUDA_ENTRY STV_DEFAULT"
_ZN7cutlass13device_kernelINS_4gemm6kernel13GemmUniversalIN4cute5tupleIJiiiiEEENS1_10collective13CollectiveMmaINS1_35MainloopSm100TmaUmmaWarpSpecializedILi4ELi2ELi4ENS5_IJNS4_1CILi2EEENSA_ILi1EEESC_EEEEENS5_IJNSA_ILi64EEENSA_ILi128EEESG_EEENS_12float_e4m3_tENS5_IJlSC_lEEESI_SJ_NS4_8TiledMMAINS4_8MMA_AtomIJNS4_10MMA_TraitsINS4_19SM100_MMA_F8F6F4_SSEJSI_SI_fSF_SG_NS4_17integral_constantINS4_4UMMA5MajorELSQ_0EEESR_NSO_INSP_7ScaleInELSS_0EEEST_EEEEEENS4_6LayoutINS5_IJSC_SC_SC_EEENS5_IJNSA_ILi0EEESY_SY_EEEEENS5_IJNS4_10UnderscoreES11_S11_EEEEENS4_13SM90_TMA_LOADENS4_14ComposedLayoutINS4_7SwizzleILi3ELi4ELi3EEENS4_18smem_ptr_flag_bitsILi8EEENSW_INS5_IJNSA_ILi8EEESG_EEENS5_IJSG_SC_EEEEEEEvNS4_8identityENS4_23SM90_TMA_LOAD_MULTICASTES1E_vS1F_EENS_8epilogue10collective18CollectiveEpilogueINS1I_23Sm100TmaWarpSpecializedILi2ELi2ELi32ELb0ELb0EEEJSH_NS5_IJNSW_ISF_SC_EES1N_EEESI_SJ_SI_SJ_NS1I_6fusion15FusionCallbacksIS1M_NS1P_17LinearCombinationISI_fSI_fLNS_15FloatRoundStyleE2EEESH_S1O_JEEENS4_5SM1004TMEM4LOAD26SM100_TMEM_LOAD_16dp32b32xES14_NS15_INS16_ILi2ELi4ELi3EEES19_NSW_INS5_IJS1A_SF_EEENS5_IJSF_SC_EEEEEEENS4_39AutoVectorizingCopyWithAssumedAlignmentILi128EEENS4_14SM90_TMA_STOREES23_S25_S25_EEEvvEEEEvNT_6ParamsE:
[----:B------:R-:W1:Y:S01]  /*0000*/  LDC R1, c[0x0][0x37c] ;  /* 0x0000df00ff017b82 */ /* 0x000e620000000800 */
[----:B------:R-:W2:Y:S01]  /*0010*/  S2R R93, SR_TID.X ;  /* 0x00000000005d7919 */ /* 0x000ea20000002100 */
[----:B------:R-:W3:Y:S01]  /*0020*/  LDCU.64 UR8, c[0x0][0x890] ;  /* 0x00011200ff0877ac */ /* 0x000ee20008000a00 */
[----:B------:R-:W-:Y:S02]  /*0030*/  PRMT R84, RZ, 0x7610, R84 ;  /* 0x00007610ff547816 */ /* 0x000fe40000000054 */
[----:B------:R-:W-:Y:S01]  /*0040*/  ELECT P3, URZ, PT ;  /* 0x0000000000ff782f */ /* 0x000fe20003860000 */
[----:B---3--:R-:W-:-:S04]  /*0050*/  UISETP.NE.U32.AND UP0, UPT, UR8, URZ, UPT ;  /* 0x000000ff0800728c */ /* 0x008fc8000bf05070 */
[----:B------:R-:W-:Y:S01]  /*0060*/  UISETP.NE.AND.EX UP0, UPT, UR9, URZ, UPT, UP0 ;  /* 0x000000ff0900728c */ /* 0x000fe2000bf05300 */
[----:B--2---:R-:W-:-:S05]  /*0070*/  SHF.R.U32.HI R85, RZ, 0x5, R93 ;  /* 0x00000005ff557819 */ /* 0x004fca000001165d */
[----:B------:R-:W2:Y:S02]  /*0080*/  SHFL.IDX PT, R0, R85, RZ, 0x1f ;  /* 0x00001fff55007589 */ /* 0x000ea400000e0000 */
[----:B--2---:R-:W-:Y:S01]  /*0090*/  R2UR UR18, R0 ;  /* 0x00000000001272ca */ /* 0x004fe200000e0000 */
[----:B-1----:R-:W-:-:S14]  /*00a0*/  BRA.U UP0, `(.L_x_0) ;  /* 0x0000000100307547 */ /* 0x002fdc000b800000 */
[----:B------:R-:W1:Y:S02]  /*00b0*/  LDCU.64 UR4, c[0x0][0x888] ;  /* 0x00011100ff0477ac */ /* 0x000e640008000a00 */
[----:B-1----:R-:W-:-:S04]  /*00c0*/  UISETP.NE.U32.AND UP0, UPT, UR4, URZ, UPT ;  /* 0x000000ff0400728c */ /* 0x002fc8000bf05070 */
[----:B------:R-:W-:-:S09]  /*00d0*/  UISETP.NE.AND.EX UP0, UPT, UR5, URZ, UPT, UP0 ;  /* 0x000000ff0500728c */ /* 0x000fd2000bf05300 */
[----:B------:R-:W-:Y:S05]  /*00e0*/  BRA.U !UP0, `(.L_x_1) ;  /* 0x0000000108147547 */ /* 0x000fea000b800000 */
[----:B------:R-:W1:Y:S01]  /*00f0*/  LDC.64 R2, c[0x0][0x888] ;  /* 0x00022200ff027b82 */ /* 0x000e620000000a00 */
[----:B------:R-:W1:Y:S02]  /*0100*/  LDCU.64 UR4, c[0x0][0x358] ;  /* 0x00006b00ff0477ac */ /* 0x000e640008000a00 */
[----:B-1----:R1:W5:Y:S01]  /*0110*/  LDG.E R41, desc[UR4][R2.64] ;  /* 0x0000000402297981 */ /* 0x002362000c1e1900 */
[----:B------:R-:W-:Y:S01]  /*0120*/  HFMA2 R84, -RZ, RZ, 0, 5.9604644775390625e-08 ;  /* 0x00000001ff547431 */ /* 0x000fe200000001ff */
[----:B------:R-:W-:Y:S05]  /*0130*/  BRA `(.L_x_0) ;  /* 0x00000000000c7947 */ /* 0x000fea0003800000 */
.L_x_1:
[----:B------:R-:W1:Y:S01]  /*0140*/  LDCU UR4, c[0x0][0x880] ;  /* 0x00011000ff0477ac */ /* 0x000e620008000800 */
[----:B------:R-:W-:Y:S01]  /*0150*/  HFMA2 R84, -RZ, RZ, 0, 5.9604644775390625e-08 ;  /* 0x00000001ff547431 */ /* 0x000fe200000001ff */
[----:B-1----:R-:W-:-:S07]  /*0160*/  MOV R41, UR4 ;  /* 0x0000000400297c02 */ /* 0x002fce0008000f00 */
.L_x_0:
[----:B------:R-:W2:Y:S02]  /*0170*/  LDCU.64 UR4, c[0x0][0x8b0] ;  /* 0x00011600ff0477ac */ /* 0x000ea40008000a00 */
[----:B--2---:R-:W-:-:S04]  /*0180*/  UISETP.NE.U32.AND UP0, UPT, UR4, URZ, UPT ;  /* 0x000000ff0400728c */ /* 0x004fc8000bf05070 */
[----:B------:R-:W-:-:S09]  /*0190*/  UISETP.NE.AND.EX UP0, UPT, UR5, URZ, UPT, UP0 ;  /* 0x000000ff0500728c */ /* 0x000fd2000bf05300 */
[----:B------:R-:W-:Y:S05]  /*01a0*/  BRA.U UP0, `(.L_x_2) ;  /* 0x0000000100287547 */ /* 0x000fea000b800000 */
[----:B------:R-:W2:Y:S02]  /*01b0*/  LDCU.64 UR4, c[0x0][0x8a8] ;  /* 0x00011500ff0477ac */ /* 0x000ea40008000a00 */
[----:B--2---:R-:W-:-:S04]  /*01c0*/  UISETP.NE.U32.AND UP0, UPT, UR4, URZ, UPT ;  /* 0x000000ff0400728c */ /* 0x004fc8000bf05070 */
[----:B------:R-:W-:-:S09]  /*01d0*/  UISETP.NE.AND.EX UP0, UPT, UR5, URZ, UPT, UP0 ;  /* 0x000000ff0500728c */ /* 0x000fd2000bf05300 */
[----:B------:R-:W-:Y:S05]  /*01e0*/  BRA.U !UP0, `(.L_x_3) ;  /* 0x0000000108107547 */ /* 0x000fea000b800000 */
[----:B------:R-:W2:Y:S01]  /*01f0*/  LDC.64 R38, c[0x0][0x8a8] ;  /* 0x00022a00ff267b82 */ /* 0x000ea20000000a00 */
[----:B------:R-:W2:Y:S02]  /*0200*/  LDCU.64 UR4, c[0x0][0x358] ;  /* 0x00006b00ff0477ac */ /* 0x000ea40008000a00 */
[----:B--2---:R2:W5:Y:S01]  /*0210*/  LDG.E R38, desc[UR4][R38.64] ;  /* 0x0000000426267981 */ /* 0x004562000c1e1900 */
[----:B------:R-:W-:Y:S05]  /*0220*/  BRA `(.L_x_2) ;  /* 0x0000000000087947 */ /* 0x000fea0003800000 */
.L_x_3:
[----:B------:R-:W2:Y:S02]  /*0230*/  LDCU UR4, c[0x0][0x8a0] ;  /* 0x00011400ff0477ac */ /* 0x000ea40008000800 */
[----:B--2---:R-:W-:Y:S02]  /*0240*/  MOV R38, UR4 ;  /* 0x0000000400267c02 */ /* 0x004fe40008000f00 */
.L_x_2:
[----:B------:R-:W-:Y:S01]  /*0250*/  IMAD.U32 R0, RZ, RZ, UR18 ;  /* 0x00000012ff007e24 */ /* 0x000fe2000f8e00ff */
[----:B------:R-:W-:Y:S04]  /*0260*/  BSSY.RECONVERGENT B0, `(.L_x_4) ;  /* 0x000000c000007945 */ /* 0x000fe80003800200 */
[C---:B------:R-:W-:Y:S02]  /*0270*/  ISETP.NE.OR P1, PT, R0.reuse, 0x1, !P3 ;  /* 0x000000010000780c */ /* 0x040fe40005f25670 */
[----:B------:R-:W-:-:S11]  /*0280*/  ISETP.NE.OR P0, PT, R0, 0x3, !P3 ;  /* 0x000000030000780c */ /* 0x000fd60005f05670 */
[----:B------:R-:W-:Y:S05]  /*0290*/  @P1 BRA `(.L_x_5) ;  /* 0x0000000000201947 */ /* 0x000fea0003800000 */
[----:B------:R-:W3:Y:S02]  /*02a0*/  LDCU.64 UR4, c[0x0][0x348] ;  /* 0x00006900ff0477ac */ /* 0x000ee40008000a00 */
[----:B---3--:R-:W-:Y:S02]  /*02b0*/  UIADD3 UR6, UP1, UPT, UR4, 0x80, URZ ;  /* 0x0000008004067890 */ /* 0x008fe4000ff3e0ff */
[----:B------:R-:W-:Y:S02]  /*02c0*/  UIADD3 UR4, UP0, UPT, UR4, 0x180, URZ ;  /* 0x0000018004047890 */ /* 0x000fe4000ff1e0ff */
[----:B------:R-:W-:Y:S02]  /*02d0*/  UIADD3.X UR7, UPT, UPT, URZ, UR5, URZ, UP1, !UPT ;  /* 0x00000005ff077290 */ /* 0x000fe40008ffe4ff */
[----:B------:R-:W-:-:S07]  /*02e0*/  UIADD3.X UR5, UPT, UPT, URZ, UR5, URZ, UP0, !UPT ;  /* 0x00000005ff057290 */ /* 0x000fce00087fe4ff */
[----:B------:R3:W-:Y:S02]  /*02f0*/  UTMACCTL.PF [UR6] ;  /* 0x00000000060079b9 */ /* 0x0007e40008040000 */
[----:B------:R3:W-:Y:S02]  /*0300*/  UTMACCTL.PF [UR4] ;  /* 0x00000000040079b9 */ /* 0x0007e40008040000 */
[----:B---3--:R-:W-:Y:S01]  /*0310*/  NOP ;  /* 0x0000000000007918 */ /* 0x008fe20000000000 */
.L_x_5:
[----:B------:R-:W-:Y:S05]  /*0320*/  BSYNC.RECONVERGENT B0 ;  /* 0x0000000000007941 */ /* 0x000fea0003800200 */
.L_x_4:
[----:B------:R-:W-:Y:S04]  /*0330*/  BSSY.RECONVERGENT B0, `(.L_x_6) ;  /* 0x000000a000007945 */ /* 0x000fe80003800200 */
        /* <DEDUP_REMOVED lines=9> */
.L_x_7:
[----:B------:R-:W-:Y:S05]  /*03d0*/  BSYNC.RECONVERGENT B0 ;  /* 0x0000000000007941 */ /* 0x000fea0003800200 */
.L_x_6:
[----:B------:R-:W3:Y:S01]  /*03e0*/  LDCU.64 UR4, c[0x0][0x888] ;  /* 0x00011100ff0477ac */ /* 0x000ee20008000a00 */
[----:B------:R-:W-:Y:S02]  /*03f0*/  UISETP.EQ.U32.AND UP2, UPT, UR8, URZ, UPT ;  /* 0x000000ff0800728c */ /* 0x000fe4000bf42070 */
[----:B------:R-:W-:Y:S02]  /*0400*/  UPLOP3.LUT UP3, UPT, UPT, UPT, UPT, 0x80, 0x8 ;  /* 0x000000000008789c */ /* 0x000fe40003f6f070 */
[----:B---3--:R-:W-:-:S04]  /*0410*/  UISETP.NE.U32.AND UP0, UPT, UR4, URZ, UPT ;  /* 0x000000ff0400728c */ /* 0x008fc8000bf05070 */
[----:B------:R-:W-:-:S04]  /*0420*/  UISETP.NE.AND.EX UP1, UPT, UR5, URZ, UPT, UP0 ;  /* 0x000000ff0500728c */ /* 0x000fc8000bf25300 */
[----:B------:R-:W-:-:S04]  /*0430*/  UISETP.EQ.OR.EX UP4, UPT, UR9, URZ, !UP1, UP2 ;  /* 0x000000ff0900728c */ /* 0x000fc8000cf82720 */
[----:B------:R-:W-:-:S06]  /*0440*/  UP2UR UR4, UPR, URZ, 0x10 ;  /* 0x00000010ff047883 */ /* 0x000fcc0008000000 */
[----:B------:R-:W-:Y:S01]  /*0450*/  MOV R86, UR4 ;  /* 0x0000000400567c02 */ /* 0x000fe20008000f00 */
[----:B------:R-:W-:Y:S06]  /*0460*/  BRA.U !UP4, `(.L_x_8) ;  /* 0x000000010c207547 */ /* 0x000fec000b800000 */
[----:B------:R-:W-:Y:S01]  /*0470*/  UISETP.NE.U32.AND UP2, UPT, UR8, URZ, UPT ;  /* 0x000000ff0800728c */ /* 0x000fe2000bf45070 */
[----:B-----5:R-:W-:Y:S01]  /*0480*/  FSETP.NEU.AND P0, PT, R41, RZ, PT ;  /* 0x000000ff2900720b */ /* 0x020fe20003f0d000 */
[----:B------:R-:W-:Y:S02]  /*0490*/  USEL UR4, URZ, 0xffffffff, UP1 ;  /* 0xffffffffff047887 */ /* 0x000fe40008800000 */
[----:B------:R-:W-:-:S10]  /*04a0*/  UISETP.NE.AND.EX UP2, UPT, UR9, URZ, UPT, UP2 ;  /* 0x000000ff0900728c */ /* 0x000fd4000bf45320 */
[----:B------:R-:W-:Y:S01]  /*04b0*/  VOTEU.ANY UP0, P0 ;  /* 0x0000000000ff7886 */ /* 0x000fe20000000100 */
[----:B------:R-:W-:-:S04]  /*04c0*/  @!UP2 USEL UR4, URZ, 0xffffffff, UP0 ;  /* 0xffffffffff04a887 */ /* 0x000fc80008000000 */
[----:B------:R-:W-:-:S04]  /*04d0*/  ULOP3.LUT UR4, UR4, 0x1, URZ, 0xc0, !UPT ;  /* 0x0000000104047892 */ /* 0x000fc8000f8ec0ff */
[----:B------:R-:W-:-:S11]  /*04e0*/  UISETP.NE.U32.AND UP3, UPT, UR4, 0x1, UPT ;  /* 0x000000010400788c */ /* 0x000fd6000bf65070 */
.L_x_8:
[----:B-1----:R-:W1:Y:S01]  /*04f0*/  SHFL.IDX PT, R2, R85, RZ, 0x1f ;  /* 0x00001fff55027589 */ /* 0x002e6200000e0000 */
[----:B------:R-:W-:Y:S01]  /*0500*/  UISETP.NE.AND UP6, UPT, UR18, 0x2, UPT ;  /* 0x000000021200788c */ /* 0x000fe2000bfc5270 */
[----:B-1----:R-:W-:-:S13]  /*0510*/  ISETP.NE.AND P0, PT, R2, RZ, PT ;  /* 0x000000ff0200720c */ /* 0x002fda0003f05270 */
[----:B------:R-:W-:Y:S05]  /*0520*/  @P0 BRA `(.L_x_9) ;  /* 0x0000000000580947 */ /* 0x000fea0003800000 */
[----:B------:R-:W1:Y:S01]  /*0530*/  S2UR UR4, SR_CgaCtaId ;  /* 0x00000000000479c3 */ /* 0x000e620000008800 */
[----:B------:R-:W-:Y:S01]  /*0540*/  UMOV UR5, 0x400 ;  /* 0x0000040000057882 */ /* 0x000fe20000000000 */
[----:B------:R-:W-:Y:S01]  /*0550*/  UMOV UR8, 0x1 ;  /* 0x0000000100087882 */ /* 0x000fe20000000000 */
[----:B------:R-:W-:Y:S01]  /*0560*/  UMOV UR6, 0x2 ;  /* 0x0000000200067882 */ /* 0x000fe20000000000 */
[----:B------:R-:W-:-:S04]  /*0570*/  UIADD3 UR8, UPT, UPT, -UR8, 0x100000, URZ ;  /* 0x0010000008087890 */ /* 0x000fc8000fffe1ff */
[----:B------:R-:W-:Y:S02]  /*0580*/  USHF.L.U32 UR9, UR8, 0xb, URZ ;  /* 0x0000000b08097899 */ /* 0x000fe400080006ff */
[----:B------:R-:W-:Y:S02]  /*0590*/  USHF.L.U32 UR8, UR8, 0x1, URZ ;  /* 0x0000000108087899 */ /* 0x000fe400080006ff */
[----:B------:R-:W-:-:S04]  /*05a0*/  UIADD3 UR6, UPT, UPT, -UR6, 0x100000, URZ ;  /* 0x0010000006067890 */ /* 0x000fc8000fffe1ff */
[----:B------:R-:W-:Y:S02]  /*05b0*/  USHF.L.U32 UR7, UR6, 0xb, URZ ;  /* 0x0000000b06077899 */ /* 0x000fe400080006ff */
[----:B------:R-:W-:Y:S01]  /*05c0*/  USHF.L.U32 UR6, UR6, 0x1, URZ ;  /* 0x0000000106067899 */ /* 0x000fe200080006ff */
[----:B------:R-:W-:Y:S01]  /*05d0*/  ELECT P0, URZ, PT ;  /* 0x0000000000ff782f */ /* 0x000fe20003800000 */
[----:B-1----:R-:W-:Y:S01]  /*05e0*/  ULEA UR4, UR4, UR5, 0x18 ;  /* 0x0000000504047291 */ /* 0x002fe2000f8ec0ff */
[----:B------:R-:W1:Y:S11]  /*05f0*/  FENCE.VIEW.ASYNC.S ;  /* 0x00000000000073c6 */ /* 0x000e760000000000 */
[----:B-1----:R1:W3:Y:S01]  /*0600*/  SYNCS.EXCH.64 URZ, [UR4], UR8 ;  /* 0x0000000804ff75b2 */ /* 0x0022e20008000100 */
[----:B------:R1:W4:Y:S01]  /*0610*/  SYNCS.EXCH.64 URZ, [UR4+0x20], UR6 ;  /* 0x0000200604ff75b2 */ /* 0x0003220008000100 */
[----:B------:R1:W1:Y:S01]  /*0620*/  SYNCS.EXCH.64 URZ, [UR4+0x8], UR8 ;  /* 0x0000080804ff75b2 */ /* 0x0002620008000100 */
[----:B------:R1:W1:Y:S01]  /*0630*/  SYNCS.EXCH.64 URZ, [UR4+0x28], UR6 ;  /* 0x0000280604ff75b2 */ /* 0x0002620008000100 */
[----:B------:R1:W1:Y:S01]  /*0640*/  SYNCS.EXCH.64 URZ, [UR4+0x10], UR8 ;  /* 0x0000100804ff75b2 */ /* 0x0002620008000100 */
[----:B------:R1:W1:Y:S01]  /*0650*/  SYNCS.EXCH.64 URZ, [UR4+0x30], UR6 ;  /* 0x0000300604ff75b2 */ /* 0x0002620008000100 */
[----:B------:R1:W1:Y:S01]  /*0660*/  SYNCS.EXCH.64 URZ, [UR4+0x18], UR8 ;  /* 0x0000180804ff75b2 */ /* 0x0002620008000100 */
[----:B------:R1:W1:Y:S01]  /*0670*/  SYNCS.EXCH.64 URZ, [UR4+0x38], UR6 ;  /* 0x0000380604ff75b2 */ /* 0x0002620008000100 */
[----:B------:R-:W-:Y:S01]  /*0680*/  NOP ;  /* 0x0000000000007918 */ /* 0x000fe20000000000 */
.L_x_9:
[----:B------:R-:W2:Y:S01]  /*0690*/  SHFL.IDX PT, R2, R85, RZ, 0x1f ;  /* 0x00001fff55027589 */ /* 0x000ea200000e0000 */
[----:B------:R-:W-:Y:S01]  /*06a0*/  NOP ;  /* 0x0000000000007918 */ /* 0x000fe20000000000 */
[----:B--2---:R-:W-:-:S13]  /*06b0*/  ISETP.NE.AND P0, PT, R2, 0x1, PT ;  /* 0x000000010200780c */ /* 0x004fda0003f05270 */
[----:B------:R-:W-:Y:S05]  /*06c0*/  @P0 BRA `(.L_x_10) ;  /* 0x0000000000480947 */ /* 0x000fea0003800000 */
[----:B-1----:R-:W1:Y:S01]  /*06d0*/  S2UR UR4, SR_CgaCtaId ;  /* 0x00000000000479c3 */ /* 0x002e620000008800 */
        /* <DEDUP_REMOVED lines=12> */
[----:B-1----:R2:W1:Y:S01]  /*07a0*/  SYNCS.EXCH.64 URZ, [UR4+0x40], UR8 ;  /* 0x0000400804ff75b2 */ /* 0x0024620008000100 */
[----:B------:R2:W1:Y:S01]  /*07b0*/  SYNCS.EXCH.64 URZ, [UR4+0x50], UR6 ;  /* 0x0000500604ff75b2 */ /* 0x0004620008000100 */
[----:B------:R2:W1:Y:S01]  /*07c0*/  SYNCS.EXCH.64 URZ, [UR4+0x48], UR8 ;  /* 0x0000480804ff75b2 */ /* 0x0004620008000100 */
[----:B------:R2:W1:Y:S02]  /*07d0*/  SYNCS.EXCH.64 URZ, [UR4+0x58], UR6 ;  /* 0x0000580604ff75b2 */ /* 0x0004640008000100 */
[----:B--2---:R-:W-:Y:S01]  /*07e0*/  NOP ;  /* 0x0000000000007918 */ /* 0x004fe20000000000 */
.L_x_10:
[----:B------:R-:W2:Y:S01]  /*07f0*/  SHFL.IDX PT, R2, R85, RZ, 0x1f ;  /* 0x00001fff55027589 */ /* 0x000ea200000e0000 */
[----:B------:R-:W-:Y:S01]  /*0800*/  NOP ;  /* 0x0000000000007918 */ /* 0x000fe20000000000 */
[----:B--2---:R-:W-:-:S13]  /*0810*/  ISETP.NE.AND P0, PT, R2, 0x3, PT ;  /* 0x000000030200780c */ /* 0x004fda0003f05270 */
[----:B------:R-:W-:Y:S05]  /*0820*/  @P0 BRA `(.L_x_11) ;  /* 0x0000000000300947 */ /* 0x000fea0003800000 */
[----:B-1----:R-:W1:Y:S01]  /*0830*/  S2UR UR4, SR_CgaCtaId ;  /* 0x00000000000479c3 */ /* 0x002e620000008800 */
[----:B------:R-:W-:Y:S01]  /*0840*/  UMOV UR6, 0x400 ;  /* 0x0000040000067882 */ /* 0x000fe20000000000 */
[----:B------:R-:W-:Y:S01]  /*0850*/  UMOV UR5, 0x20 ;  /* 0x0000002000057882 */ /* 0x000fe20000000000 */
[----:B------:R-:W-:Y:S01]  /*0860*/  ELECT P0, URZ, PT ;  /* 0x0000000000ff782f */ /* 0x000fe20003800000 */
[----:B-1----:R-:W-:Y:S02]  /*0870*/  ULEA UR6, UR4, UR6, 0x18 ;  /* 0x0000000604067291 */ /* 0x002fe4000f8ec0ff */
[----:B------:R-:W-:-:S04]  /*0880*/  UIADD3 UR4, UPT, UPT, -UR5, 0x100000, URZ ;  /* 0x0010000005047890 */ /* 0x000fc8000fffe1ff */
[----:B------:R-:W-:Y:S02]  /*0890*/  USHF.L.U32 UR5, UR4, 0xb, URZ ;  /* 0x0000000b04057899 */ /* 0x000fe400080006ff */
[----:B------:R-:W-:Y:S01]  /*08a0*/  USHF.L.U32 UR4, UR4, 0x1, URZ ;  /* 0x0000000104047899 */ /* 0x000fe200080006ff */
[----:B------:R-:W1:Y:S11]  /*08b0*/  FENCE.VIEW.ASYNC.S ;  /* 0x00000000000073c6 */ /* 0x000e760000000000 */
[----:B-1----:R2:W1:Y:S01]  /*08c0*/  SYNCS.EXCH.64 URZ, [UR6+0x60], UR4 ;  /* 0x0000600406ff75b2 */ /* 0x0024620008000100 */
[----:B------:R2:W1:Y:S02]  /*08d0*/  SYNCS.EXCH.64 URZ, [UR6+0x68], UR4 ;  /* 0x0000680406ff75b2 */ /* 0x0004640008000100 */
[----:B--2---:R-:W-:Y:S01]  /*08e0*/  NOP ;  /* 0x0000000000007918 */ /* 0x004fe20000000000 */
.L_x_11:
[----:B------:R-:W2:Y:S01]  /*08f0*/  SHFL.IDX PT, R2, R85, RZ, 0x1f ;  /* 0x00001fff55027589 */ /* 0x000ea200000e0000 */
[----:B------:R-:W-:Y:S01]  /*0900*/  NOP ;  /* 0x0000000000007918 */ /* 0x000fe20000000000 */
[----:B--2---:R-:W-:-:S13]  /*0910*/  ISETP.NE.AND P0, PT, R2, 0x4, PT ;  /* 0x000000040200780c */ /* 0x004fda0003f05270 */
[----:B------:R-:W-:Y:S05]  /*0920*/  @P0 BRA `(.L_x_12) ;  /* 0x00000000004c0947 */ /* 0x000fea0003800000 */
[----:B-1----:R-:W1:Y:S01]  /*0930*/  S2UR UR6, SR_CgaCtaId ;  /* 0x00000000000679c3 */ /* 0x002e620000008800 */
[----:B------:R-:W-:Y:S01]  /*0940*/  UMOV UR4, 0x1e0 ;  /* 0x000001e000047882 */ /* 0x000fe20000000000 */
[----:B------:R-:W-:Y:S01]  /*0950*/  UMOV UR5, 0x400 ;  /* 0x0000040000057882 */ /* 0x000fe20000000000 */
[----:B------:R-:W-:Y:S01]  /*0960*/  USEL UR4, UR4, 0x1a0, UP3 ;  /* 0x000001a004047887 */ /* 0x000fe20009800000 */
[----:B------:R-:W-:Y:S01]  /*0970*/  UMOV UR8, 0x1 ;  /* 0x0000000100087882 */ /* 0x000fe20000000000 */
[----:B------:R-:W-:Y:S01]  /*0980*/  ELECT P0, URZ, PT ;  /* 0x0000000000ff782f */ /* 0x000fe20003800000 */
[----:B------:R-:W-:-:S04]  /*0990*/  UIADD3 UR8, UPT, UPT, -UR8, 0x100000, URZ ;  /* 0x0010000008087890 */ /* 0x000fc8000fffe1ff */
[----:B------:R-:W-:Y:S02]  /*09a0*/  USHF.L.U32 UR9, UR8, 0xb, URZ ;  /* 0x0000000b08097899 */ /* 0x000fe400080006ff */
[----:B------:R-:W-:Y:S02]  /*09b0*/  USHF.L.U32 UR8, UR8, 0x1, URZ ;  /* 0x0000000108087899 */ /* 0x000fe400080006ff */
[----:B-1----:R-:W-:Y:S02]  /*09c0*/  ULEA UR6, UR6, UR5, 0x18 ;  /* 0x0000000506067291 */ /* 0x002fe4000f8ec0ff */
[----:B------:R-:W-:-:S04]  /*09d0*/  UIADD3 UR4, UPT, UPT, -UR4, 0x100000, URZ ;  /* 0x0010000004047890 */ /* 0x000fc8000fffe1ff */
[----:B------:R-:W-:Y:S02]  /*09e0*/  USHF.L.U32 UR5, UR4, 0xb, URZ ;  /* 0x0000000b04057899 */ /* 0x000fe400080006ff */
[----:B------:R-:W-:Y:S01]  /*09f0*/  USHF.L.U32 UR4, UR4, 0x1, URZ ;  /* 0x0000000104047899 */ /* 0x000fe200080006ff */
[----:B------:R-:W1:Y:S03]  /*0a00*/  FENCE.VIEW.ASYNC.S ;  /* 0x00000000000073c6 */ /* 0x000e660000000000 */
[----:B-1----:R2:W1:Y:S08]  /*0a10*/  SYNCS.EXCH.64 URZ, [UR6+0x70], UR8 ;  /* 0x0000700806ff75b2 */ /* 0x0024700008000100 */
[----:B------:R2:W1:Y:S01]  /*0a20*/  SYNCS.EXCH.64 URZ, [UR6+0x80], UR4 ;  /* 0x0000800406ff75b2 */ /* 0x0004620008000100 */
[----:B------:R2:W1:Y:S01]  /*0a30*/  SYNCS.EXCH.64 URZ, [UR6+0x78], UR8 ;  /* 0x0000780806ff75b2 */ /* 0x0004620008000100 */
[----:B------:R2:W1:Y:S02]  /*0a40*/  SYNCS.EXCH.64 URZ, [UR6+0x88], UR4 ;  /* 0x0000880406ff75b2 */ /* 0x0004640008000100 */
[----:B--2---:R-:W-:Y:S01]  /*0a50*/  NOP ;  /* 0x0000000000007918 */ /* 0x004fe20000000000 */
.L_x_12:
        /* <DEDUP_REMOVED lines=20> */
[----:B------:R2:W1:Y:S01]  /*0ba0*/  SYNCS.EXCH.64 URZ, [UR4+0xb8], UR6 ;  /* 0x0000b80604ff75b2 */ /* 0x0004620008000100 */
[----:B------:R2:W1:Y:S01]  /*0bb0*/  SYNCS.EXCH.64 URZ, [UR4+0xa0], UR8 ;  /* 0x0000a00804ff75b2 */ /* 0x0004620008000100 */
[----:B------:R2:W1:Y:S01]  /*0bc0*/  SYNCS.EXCH.64 URZ, [UR4+0xc0], UR6 ;  /* 0x0000c00604ff75b2 */ /* 0x0004620008000100 */
[----:B------:R2:W1:Y:S01]  /*0bd0*/  SYNCS.EXCH.64 URZ, [UR4+0xa8], UR8 ;  /* 0x0000a80804ff75b2 */ /* 0x0004620008000100 */
[----:B------:R2:W1:Y:S02]  /*0be0*/  SYNCS.EXCH.64 URZ, [UR4+0xc8], UR6 ;  /* 0x0000c80604ff75b2 */ /* 0x0004640008000100 */
[----:B--2---:R-:W-:Y:S01]  /*0bf0*/  NOP ;  /* 0x0000000000007918 */ /* 0x004fe20000000000 */
.L_x_13:
[----:B------:R-:W2:Y:S01]  /*0c00*/  SHFL.IDX PT, R2, R85, RZ, 0x1f ;  /* 0x00001fff55027589 */ /* 0x000ea200000e0000 */
[----:B------:R-:W-:Y:S01]  /*0c10*/  NOP ;  /* 0x0000000000007918 */ /* 0x000fe20000000000 */
[----:B--2---:R-:W-:-:S13]  /*0c20*/  ISETP.NE.AND P0, PT, R2, 0x3, PT ;  /* 0x000000030200780c */ /* 0x004fda0003f05270 */
[----:B------:R-:W-:Y:S05]  /*0c30*/  @P0 BRA `(.L_x_14) ;  /* 0x0000000000380947 */ /* 0x000fea0003800000 */
[----:B------:R-:W2:Y:S01]  /*0c40*/  S2UR UR5, SR_CgaCtaId ;  /* 0x00000000000579c3 */ /* 0x000ea20000008800 */
[----:B-1----:R-:W-:Y:S01]  /*0c50*/  UMOV UR4, 0x400 ;  /* 0x0000040000047882 */ /* 0x002fe20000000000 */
[----:B------:R-:W-:Y:S01]  /*0c60*/  UMOV UR6, 0x20 ;  /* 0x0000002000067882 */ /* 0x000fe20000000000 */
[----:B------:R-:W-:Y:S01]  /*0c70*/  ELECT P0, URZ, PT ;  /* 0x0000000000ff782f */ /* 0x000fe20003800000 */
[----:B------:R-:W-:-:S04]  /*0c80*/  UIADD3 UR6, UPT, UPT, -UR6, 0x100000, URZ ;  /* 0x0010000006067890 */ /* 0x000fc8000fffe1ff */
[----:B------:R-:W-:Y:S02]  /*0c90*/  USHF.L.U32 UR7, UR6, 0xb, URZ ;  /* 0x0000000b06077899 */ /* 0x000fe400080006ff */
[----:B------:R-:W-:Y:S02]  /*0ca0*/  USHF.L.U32 UR6, UR6, 0x1, URZ ;  /* 0x0000000106067899 */ /* 0x000fe400080006ff */
[----:B--2---:R-:W-:Y:S01]  /*0cb0*/  ULEA UR4, UR5, UR4, 0x18 ;  /* 0x0000000405047291 */ /* 0x004fe2000f8ec0ff */
[----:B------:R-:W1:Y:S11]  /*0cc0*/  FENCE.VIEW.ASYNC.S ;  /* 0x00000000000073c6 */ /* 0x000e760000000000 */
[----:B-1----:R2:W1:Y:S01]  /*0cd0*/  SYNCS.EXCH.64 URZ, [UR4+0xd0], UR6 ;  /* 0x0000d00604ff75b2 */ /* 0x0024620008000100 */
[----:B------:R2:W1:Y:S01]  /*0ce0*/  SYNCS.EXCH.64 URZ, [UR4+0xe0], UR6 ;  /* 0x0000e00604ff75b2 */ /* 0x0004620008000100 */
[----:B------:R2:W1:Y:S01]  /*0cf0*/  SYNCS.EXCH.64 URZ, [UR4+0xd8], UR6 ;  /* 0x0000d80604ff75b2 */ /* 0x0004620008000100 */
[----:B------:R2:W1:Y:S02]  /*0d00*/  SYNCS.EXCH.64 URZ, [UR4+0xe8], UR6 ;  /* 0x0000e80604ff75b2 */ /* 0x0004640008000100 */
[----:B--2---:R-:W-:Y:S01]  /*0d10*/  NOP ;  /* 0x0000000000007918 */ /* 0x004fe20000000000 */
.L_x_14:
[----:B-1----:R-:W1:Y:S01]  /*0d20*/  LDCU UR4, c[0x0][0x36c] ;  /* 0x00006d80ff0477ac */ /* 0x002e620008000800 */
[----:B------:R-:W-:Y:S01]  /*0d30*/  ISETP.NE.OR P3, PT, R0, 0x2, !P3 ;  /* 0x000000020000780c */ /* 0x000fe20005f65670 */
[----:B------:R-:W-:Y:S01]  /*0d40*/  NOP ;  /* 0x0000000000007918 */ /* 0x000fe20000000000 */
[----:B------:R-:W-:Y:S01]  /*0d50*/  LOP3.LUT R0, R93, 0x1f, RZ, 0xc0, !PT ;  /* 0x0000001f5d007812 */ /* 0x000fe200078ec0ff */
[----:B------:R-:W-:Y:S02]  /*0d60*/  UISETP.NE.AND UP4, UPT, UR18, URZ, UPT ;  /* 0x000000ff1200728c */ /* 0x000fe4000bf85270 */
[----:B-1----:R-:W-:-:S09]  /*0d70*/  UISETP.EQ.U32.AND UP5, UPT, UR4, 0x1, UPT ;  /* 0x000000010400788c */ /* 0x002fd2000bfa2070 */
[----:B------:R-:W-:Y:S05]  /*0d80*/  BRA.U !UP5, `(.L_x_15) ;  /* 0x000000010d087547 */ /* 0x000fea000b800000 */
[----:B---34-:R-:W-:Y:S01]  /*0d90*/  UCGABAR_ARV ;  /* 0x00000000000079c7 */ /* 0x018fe20008000000 */
[----:B------:R-:W-:Y:S05]  /*0da0*/  BRA `(.L_x_16) ;  /* 0x0000000000047947 */ /* 0x000fea0003800000 */
.L_x_15:
[----:B---34-:R-:W-:Y:S01]  /*0db0*/  NOP ;  /* 0x0000000000007918 */ /* 0x018fe20000000000 */
.L_x_16:
[----:B------:R-:W1:Y:S01]  /*0dc0*/  S2UR UR20, SR_CTAID.X ;  /* 0x00000000001479c3 */ /* 0x000e620000002500 */
[----:B------:R-:W-:-:S05]  /*0dd0*/  CS2R.32 R3, SR_CgaSize ;  /* 0x0000000000037805 */ /* 0x000fca0000008a00 */
[----:B------:R-:W-:-:S05]  /*0de0*/  IMAD R3, R3, -0xa0, RZ ;  /* 0xffffff6003037824 */ /* 0x000fca00078e02ff */
[----:B------:R-:W-:-:S14]  /*0df0*/  R2UR UR5, R3 ;  /* 0x00000000030572ca */ /* 0x000fdc00000e0000 */
[----:B------:R-:W2:Y:S01]  /*0e00*/  LDCU UR5, c[0x0][UR5+0x2b0] ;  /* 0x00005600050577ac */ /* 0x000ea20008000800 */
[----:B------:R-:W-:-:S05]  /*0e10*/  CS2R.32 R3, SR_CgaSize ;  /* 0x0000000000037805 */ /* 0x000fca0000008a00 */
[----:B------:R-:W-:-:S05]  /*0e20*/  IMAD R3, R3, -0xa0, RZ ;  /* 0xffffff6003037824 */ /* 0x000fca00078e02ff */
[----:B------:R-:W-:-:S14]  /*0e30*/  R2UR UR4, R3 ;  /* 0x00000000030472ca */ /* 0x000fdc00000e0000 */
[----:B------:R-:W3:Y:S01]  /*0e40*/  LDCU UR4, c[0x0][UR4+0x2b4] ;  /* 0x00005680040477ac */ /* 0x000ee20008000800 */
[----:B------:R-:W4:Y:S01]  /*0e50*/  S2UR UR30, SR_CTAID.Y ;  /* 0x00000000001e79c3 */ /* 0x000f220000002600 */
[----:B------:R-:W-:-:S05]  /*0e60*/  CS2R.32 R3, SR_CgaSize ;  /* 0x0000000000037805 */ /* 0x000fca0000008a00 */
[----:B------:R-:W-:-:S05]  /*0e70*/  IMAD R3, R3, -0xa0, RZ ;  /* 0xffffff6003037824 */ /* 0x000fca00078e02ff */
[----:B------:R-:W-:-:S14]  /*0e80*/  R2UR UR62, R3 ;  /* 0x00000000033e72ca */ /* 0x000fdc00000e0000 */
[----:B------:R-:W3:Y:S01]  /*0e90*/  LDCU UR62, c[0x0][UR62+0x2a0] ;  /* 0x000054003e3e77ac */ /* 0x000ee20008000800 */
[----:B------:R-:W-:-:S05]  /*0ea0*/  CS2R.32 R3, SR_CgaSize ;  /* 0x0000000000037805 */ /* 0x000fca0000008a00 */
[----:B------:R-:W-:-:S05]  /*0eb0*/  IMAD R3, R3, -0xa0, RZ ;  /* 0xffffff6003037824 */ /* 0x000fca00078e02ff */
[----:B------:R-:W-:-:S14]  /*0ec0*/  R2UR UR59, R3 ;  /* 0x00000000033b72ca */ /* 0x000fdc00000e0000 */
[----:B------:R-:W3:Y:S01]  /*0ed0*/  LDCU UR59, c[0x0][UR59+0x2a4] ;  /* 0x000054803b3b77ac */ /* 0x000ee20008000800 */
[----:B------:R-:W3:Y:S01]  /*0ee0*/  S2UR UR7, SR_CgaCtaId ;  /* 0x00000000000779c3 */ /* 0x000ee20000008800 */
[----:B------:R-:W3:Y:S01]  /*0ef0*/  LDCU UR19, c[0x0][0xb24] ;  /* 0x00016480ff1377ac */ /* 0x000ee20008000800 */
[----:B------:R-:W3:Y:S01]  /*0f00*/  LDCU UR42, c[0x0][0xb24] ;  /* 0x00016480ff2a77ac */ /* 0x000ee20008000800 */
[----:B-1----:R-:W-:Y:S01]  /*0f10*/  I2FP.F32.U32 R3, UR20 ;  /* 0x0000001400037c45 */ /* 0x002fe20008201000 */
[----:B------:R-:W1:Y:S04]  /*0f20*/  LDCU UR23, c[0x0][0xb30] ;  /* 0x00016600ff1777ac */ /* 0x000e680008000800 */
[----:B--2---:R-:W-:Y:S01]  /*0f30*/  FMUL R3, R3, UR5 ;  /* 0x0000000503037c20 */ /* 0x004fe20008400000 */
[----:B----4-:R-:W-:-:S05]  /*0f40*/  I2FP.F32.U32 R2, UR30 ;  /* 0x0000001e00027c45 */ /* 0x010fca0008201000 */
[----:B------:R-:W2:Y:S01]  /*0f50*/  F2I.U32.TRUNC.NTZ R3, R3 ;  /* 0x0000000300037305 */ /* 0x000ea2000020f000 */
[----:B---3--:R-:W-:Y:S01]  /*0f60*/  FMUL R2, R2, UR4 ;  /* 0x0000000402027c20 */ /* 0x008fe20008400000 */
[----:B------:R-:W-:-:S06]  /*0f70*/  USHF.L.U32 UR28, UR7, 0xd, URZ ;  /* 0x0000000d071c7899 */ /* 0x000fcc00080006ff */
[----:B------:R-:W3:Y:S01]  /*0f80*/  F2I.U32.TRUNC.NTZ R2, R2 ;  /* 0x0000000200027305 */ /* 0x000ee2000020f000 */
[----:B------:R-:W-:Y:S01]  /*0f90*/  ULOP3.LUT UR28, UR28, 0x2000, URZ, 0xc0, !UPT ;  /* 0x000020001c1c7892 */ /* 0x000fe2000f8ec0ff */
[----:B--2---:R-:W-:Y:S02]  /*0fa0*/  R2UR UR4, R3 ;  /* 0x00000000030472ca */ /* 0x004fe400000e0000 */
[----:B---3--:R-:W-:Y:S02]  /*0fb0*/  R2UR UR6, R2 ;  /* 0x00000000020672ca */ /* 0x008fe400000e0000 */
[----:B------:R-:W-:-:S09]  /*0fc0*/  PRMT R2, RZ, 0x7610, R2 ;  /* 0x00007610ff027816 */ /* 0x000fd20000000002 */
[----:B------:R-:W-:-:S04]  /*0fd0*/  UIADD3 UR5, UPT, UPT, -UR4, URZ, URZ ;  /* 0x000000ff04057290 */ /* 0x000fc8000fffe1ff */
[----:B------:R-:W-:Y:S02]  /*0fe0*/  UIMAD UR62, UR62, UR5, UR20 ;  /* 0x000000053e3e72a4 */ /* 0x000fe4000f8e0214 */
[----:B------:R-:W-:-:S04]  /*0ff0*/  UIADD3 UR4, UPT, UPT, -UR6, URZ, URZ ;  /* 0x000000ff06047290 */ /* 0x000fc8000fffe1ff */
[----:B------:R-:W-:Y:S01]  /*1000*/  UIMAD UR59, UR59, UR4, UR30 ;  /* 0x000000043b3b72a4 */ /* 0x000fe2000f8e021e */
[----:B-1----:R-:W-:Y:S11]  /*1010*/  BRA.U UP4, `(.L_x_17) ;  /* 0x0000000104247547 */ /* 0x002ff6000b800000 */
[----:B------:R-:W-:-:S04]  /*1020*/  UISETP.NE.AND UP0, UPT, UR59, URZ, UPT ;  /* 0x000000ff3b00728c */ /* 0x000fc8000bf05270 */
[----:B------:R-:W-:-:S04]  /*1030*/  UISETP.EQ.OR UP0, UPT, UR62, URZ, !UP0 ;  /* 0x000000ff3e00728c */ /* 0x000fc8000c702670 */
[----:B------:R-:W-:Y:S02]  /*1040*/  USEL UR5, URZ, 0x1, !UP0 ;  /* 0x00000001ff057887 */ /* 0x000fe4000c000000 */
[----:B------:R-:W-:-:S04]  /*1050*/  UISETP.NE.AND UP0, UPT, UR59, URZ, UPT ;  /* 0x000000ff3b00728c */ /* 0x000fc8000bf05270 */
[----:B------:R-:W-:Y:S02]  /*1060*/  USEL UR4, URZ, 0x2, UP0 ;  /* 0x00000002ff047887 */ /* 0x000fe40008000000 */
[----:B------:R-:W-:-:S04]  /*1070*/  UISETP.NE.AND UP0, UPT, UR62, 0x1, UPT ;  /* 0x000000013e00788c */ /* 0x000fc8000bf05270 */
[----:B------:R-:W-:-:S04]  /*1080*/  USEL UR4, UR4, 0x2, UP0 ;  /* 0x0000000204047887 */ /* 0x000fc80008000000 */
[----:B------:R-:W-:-:S06]  /*1090*/  UIADD3 UR4, UPT, UPT, UR5, UR4, URZ ;  /* 0x0000000405047290 */ /* 0x000fcc000fffe0ff */
[----:B------:R-:W-:-:S07]  /*10a0*/  MOV R2, UR4 ;  /* 0x0000000400027c02 */ /* 0x000fce0008000f00 */
.L_x_17:
[----:B------:R-:W1:Y:S01]  /*10b0*/  S2UR UR36, SR_CTAID.Z ;  /* 0x00000000002479c3 */ /* 0x000e620000002700 */
[----:B------:R-:W-:-:S09]  /*10c0*/  UISETP.GE.AND UP0, UPT, UR19, 0x1, UPT ;  /* 0x000000011300788c */ /* 0x000fd2000bf06270 */
[----:B------:R-:W-:Y:S05]  /*10d0*/  BRA.U !UP0, `(.L_x_18) ;  /* 0x0000000108d47547 */ /* 0x000fea000b800000 */
[----:B------:R-:W2:Y:S01]  /*10e0*/  LDCU.128 UR12, c[0x0][0xb10] ;  /* 0x00016200ff0c77ac */ /* 0x000ea20008000c00 */
[----:B------:R-:W3:Y:S01]  /*10f0*/  LDCU UR21, c[0x0][0xb0c] ;  /* 0x00016180ff1577ac */ /* 0x000ee20008000800 */
[----:B------:R-:W4:Y:S01]  /*1100*/  LDCU UR6, c[0x0][0x370] ;  /* 0x00006e00ff0677ac */ /* 0x000f220008000800 */
[----:B------:R-:W1:Y:S01]  /*1110*/  LDCU UR7, c[0x0][0x374] ;  /* 0x00006e80ff0777ac */ /* 0x000e620008000800 */
[----:B------:R-:W1:Y:S01]  /*1120*/  LDCU UR22, c[0x0][0xb20] ;  /* 0x00016400ff1677ac */ /* 0x000e620008000800 */
[----:B--2---:R-:W-:Y:S02]  /*1130*/  UIMAD.WIDE.U32 UR4, UR20, UR12, URZ ;  /* 0x0000000c140472a5 */ /* 0x004fe4000f8e00ff */
[----:B---3--:R-:W-:Y:S01]  /*1140*/  UISETP.NE.AND UP0, UPT, UR21, 0x1, UPT ;  /* 0x000000011500788c */ /* 0x008fe2000bf05270 */
[----:B------:R-:W2:Y:S01]  /*1150*/  LDCU.64 UR8, c[0x0][0xb28] ;  /* 0x00016500ff0877ac */ /* 0x000ea20008000a00 */
[----:B----4-:R-:W-:-:S03]  /*1160*/  UIMAD.WIDE.U32 UR10, UR6, UR12, URZ ;  /* 0x0000000c060a72a5 */ /* 0x010fc6000f8e00ff */
[----:B------:R-:W-:Y:S01]  /*1170*/  UMOV UR4, UR5 ;  /* 0x0000000500047c82 */ /* 0x000fe20008000000 */
[----:B------:R-:W-:Y:S02]  /*1180*/  UISETP.NE.AND UP2, UPT, UR19, 0x1, UPT ;  /* 0x000000011300788c */ /* 0x000fe4000bf45270 */
[----:B------:R-:W-:Y:S01]  /*1190*/  USHF.R.U32.HI UR4, URZ, UR13, UR4 ;  /* 0x0000000dff047299 */ /* 0x000fe20008011604 */
[----:B------:R-:W-:Y:S01]  /*11a0*/  UMOV UR10, UR11 ;  /* 0x0000000b000a7c82 */ /* 0x000fe20008000000 */
[----:B------:R-:W-:Y:S02]  /*11b0*/  UIMAD.WIDE.U32 UR16, UR30, UR15, URZ ;  /* 0x0000000f1e1072a5 */ /* 0x000fe4000f8e00ff */
[----:B------:R-:W-:Y:S02]  /*11c0*/  USEL UR5, UR20, UR4, !UP0 ;  /* 0x0000000414057287 */ /* 0x000fe4000c000000 */
[----:B------:R-:W-:Y:S02]  /*11d0*/  @UP0 USHF.R.U32.HI UR6, URZ, UR13, UR10 ;  /* 0x0000000dff060299 */ /* 0x000fe4000801160a */
[----:B------:R-:W-:-:S02]  /*11e0*/  UISETP.NE.AND UP0, UPT, UR14, 0x1, UPT ;  /* 0x000000010e00788c */ /* 0x000fc4000bf05270 */
[----:B-1----:R-:W-:Y:S02]  /*11f0*/  UIMAD.WIDE.U32 UR10, UR7, UR15, URZ ;  /* 0x0000000f070a72a5 */ /* 0x002fe4000f8e00ff */
[----:B--2---:R-:W-:Y:S01]  /*1200*/  UIMAD.WIDE.U32 UR12, UR6, UR8, URZ ;  /* 0x00000008060c72a5 */ /* 0x004fe2000f8e00ff */
[----:B------:R-:W-:Y:S02]  /*1210*/  UMOV UR4, UR17 ;  /* 0x0000001100047c82 */ /* 0x000fe40008000000 */
[----:B------:R-:W-:Y:S02]  /*1220*/  USHF.R.U32.HI UR4, URZ, UR22, UR4 ;  /* 0x00000016ff047299 */ /* 0x000fe40008011604 */
[----:B------:R-:W-:Y:S02]  /*1230*/  UMOV UR10, UR11 ;  /* 0x0000000b000a7c82 */ /* 0x000fe40008000000 */
[----:B------:R-:W-:Y:S01]  /*1240*/  UMOV UR12, UR13 ;  /* 0x0000000d000c7c82 */ /* 0x000fe20008000000 */
[----:B------:R-:W-:-:S02]  /*1250*/  @UP0 USHF.R.U32.HI UR7, URZ, UR22, UR10 ;  /* 0x00000016ff070299 */ /* 0x000fc4000801160a */
[----:B------:R-:W-:Y:S02]  /*1260*/  USEL UR4, UR30, UR4, !UP0 ;  /* 0x000000041e047287 */ /* 0x000fe4000c000000 */
[----:B------:R-:W-:Y:S02]  /*1270*/  UIMAD.WIDE.U32 UR10, UR7, UR8, URZ ;  /* 0x00000008070a72a5 */ /* 0x000fe4000f8e00ff */
[----:B------:R-:W-:Y:S02]  /*1280*/  @UP2 USHF.R.U32.HI UR6, URZ, UR9, UR12 ;  /* 0x00000009ff062299 */ /* 0x000fe4000801160c */
[----:B------:R-:W-:-:S03]  /*1290*/  UIMAD.WIDE.U32 UR12, UR4, UR8, URZ ;  /* 0x00000008040c72a5 */ /* 0x000fc6000f8e00ff */
[----:B------:R-:W-:Y:S02]  /*12a0*/  UMOV UR10, UR11 ;  /* 0x0000000b000a7c82 */ /* 0x000fe40008000000 */
[----:B------:R-:W-:Y:S02]  /*12b0*/  @UP2 USHF.R.U32.HI UR7, URZ, UR9, UR10 ;  /* 0x00000009ff072299 */ /* 0x000fe4000801160a */
[----:B------:R-:W-:Y:S02]  /*12c0*/  UIMAD UR10, UR6, UR19, URZ ;  /* 0x00000013060a72a4 */ /* 0x000fe4000f8e02ff */
[----:B------:R-:W-:-:S04]  /*12d0*/  UIMAD UR7, UR7, UR19, URZ ;  /* 0x00000013070772a4 */ /* 0x000fc8000f8e02ff */
[----:B------:R-:W-:-:S03]  /*12e0*/  UISETP.GE.AND UP0, UPT, UR4, UR7, UPT ;  /* 0x000000070400728c */ /* 0x000fc6000bf06270 */
[----:B------:R-:W-:Y:S01]  /*12f0*/  UMOV UR7, UR13 ;  /* 0x0000000d00077c82 */ /* 0x000fe20008000000 */
[----:B------:R-:W-:Y:S02]  /*1300*/  UISETP.GE.OR UP0, UPT, UR5, UR10, UP0 ;  /* 0x0000000a0500728c */ /* 0x000fe40008706670 */
[----:B------:R-:W-:Y:S02]  /*1310*/  UIMAD.WIDE.U32 UR10, UR5, UR8, URZ ;  /* 0x00000008050a72a5 */ /* 0x000fe4000f8e00ff */
[----:B------:R-:W-:Y:S02]  /*1320*/  USHF.R.U32.HI UR7, URZ, UR9, UR7 ;  /* 0x00000009ff077299 */ /* 0x000fe40008011607 */
[----:B------:R-:W-:Y:S02]  /*1330*/  UIADD3 UR10, UPT, UPT, -UR4, URZ, URZ ;  /* 0x000000ff040a7290 */ /* 0x000fe4000fffe1ff */
[----:B------:R-:W-:Y:S02]  /*1340*/  USEL UR7, UR4, UR7, !UP2 ;  /* 0x0000000704077287 */ /* 0x000fe4000d000000 */
[----:B------:R-:W-:Y:S01]  /*1350*/  UIMAD UR10, UR14, UR10, UR30 ;  /* 0x0000000a0e0a72a4 */ /* 0x000fe2000f8e021e */
[----:B------:R-:W-:Y:S01]  /*1360*/  @!UP0 UMOV UR8, UR11 ;  /* 0x0000000b00088c82 */ /* 0x000fe20008000000 */
[----:B------:R-:W-:-:S02]  /*1370*/  UIADD3 UR11, UPT, UPT, -UR5, URZ, URZ ;  /* 0x000000ff050b7290 */ /* 0x000fc4000fffe1ff */
[----:B------:R-:W-:Y:S02]  /*1380*/  @!UP0 USHF.R.U32.HI UR8, URZ, UR9, UR8 ;  /* 0x00000009ff088299 */ /* 0x000fe40008011608 */
[----:B------:R-:W-:Y:S02]  /*1390*/  UIADD3 UR9, UPT, UPT, -UR7, URZ, URZ ;  /* 0x000000ff07097290 */ /* 0x000fe4000fffe1ff */
[----:B------:R-:W-:Y:S02]  /*13a0*/  @!UP0 USEL UR8, UR5, UR8, !UP2 ;  /* 0x0000000805088287 */ /* 0x000fe4000d000000 */
[----:B------:R-:W-:Y:S02]  /*13b0*/  UIMAD UR9, UR19, UR9, UR4 ;  /* 0x00000009130972a4 */ /* 0x000fe4000f8e0204 */
[----:B------:R-:W-:Y:S02]  /*13c0*/  @!UP0 UIADD3 UR7, UPT, UPT, UR7, -UR8, URZ ;  /* 0x8000000807078290 */ /* 0x000fe4000fffe0ff */
[----:B------:R-:W-:-:S02]  /*13d0*/  @!UP0 UIMAD UR6, UR9, UR6, UR8 ;  /* 0x00000006090682a4 */ /* 0x000fc4000f8e0208 */
[----:B------:R-:W-:Y:S02]  /*13e0*/  @!UP0 UIMAD UR4, UR7, UR19, UR5 ;  /* 0x00000013070482a4 */ /* 0x000fe4000f8e0205 */
[----:B------:R-:W-:Y:S02]  /*13f0*/  UIMAD UR20, UR21, UR11, UR20 ;  /* 0x0000000b151472a4 */ /* 0x000fe4000f8e0214 */
[----:B------:R-:W-:Y:S01]  /*1400*/  UIMAD UR30, UR4, UR14, UR10 ;  /* 0x0000000e041e72a4 */ /* 0x000fe2000f8e020a */
[----:B------:R-:W-:Y:S02]  /*1410*/  @!UP0 UMOV UR5, UR6 ;  /* 0x0000000600058c82 */ /* 0x000fe40008000000 */
[----:B------:R-:W-:-:S12]  /*1420*/  UIMAD UR20, UR5, UR21, UR20 ;  /* 0x00000015051472a4 */ /* 0x000fd8000f8e0214 */
.L_x_18:
[----:B------:R-:W-:-:S09]  /*1430*/  UISETP.NE.AND UP0, UPT, UR23, 0x1, UPT ;  /* 0x000000011700788c */ /* 0x000fd2000bf05270 */
[----:B------:R-:W-:Y:S05]  /*1440*/  BRA.U UP0, `(.L_x_19) ;  /* 0x0000000100407547 */ /* 0x000fea000b800000 */
[----:B------:R-:W2:Y:S01]  /*1450*/  LDCU.128 UR8, c[0x0][0xb10] ;  /* 0x00016200ff0877ac */ /* 0x000ea20008000c00 */
[----:B------:R-:W3:Y:S01]  /*1460*/  LDCU UR12, c[0x0][0xb0c] ;  /* 0x00016180ff0c77ac */ /* 0x000ee20008000800 */
[----:B------:R-:W4:Y:S01]  /*1470*/  LDCU UR13, c[0x0][0xb20] ;  /* 0x00016400ff0d77ac */ /* 0x000f220008000800 */
[----:B--2---:R-:W-:Y:S02]  /*1480*/  UIMAD.WIDE.U32 UR4, UR20, UR8, URZ ;  /* 0x00000008140472a5 */ /* 0x004fe4000f8e00ff */
[----:B------:R-:W-:Y:S02]  /*1490*/  UIMAD.WIDE.U32 UR6, UR30, UR11, URZ ;  /* 0x0000000b1e0672a5 */ /* 0x000fe4000f8e00ff */
[----:B---3--:R-:W-:Y:S02]  /*14a0*/  UISETP.NE.AND UP0, UPT, UR12, 0x1, UPT ;  /* 0x000000010c00788c */ /* 0x008fe4000bf05270 */
[----:B------:R-:W-:-:S03]  /*14b0*/  USHF.R.U32.HI UR5, URZ, UR9, UR5 ;  /* 0x00000009ff057299 */ /* 0x000fc60008011605 */
[----:B------:R-:W-:Y:S01]  /*14c0*/  UMOV UR4, UR7 ;  /* 0x0000000700047c82 */ /* 0x000fe20008000000 */
[----:B------:R-:W-:Y:S02]  /*14d0*/  USEL UR5, UR20, UR5, !UP0 ;  /* 0x0000000514057287 */ /* 0x000fe4000c000000 */
[----:B------:R-:W-:Y:S02]  /*14e0*/  UISETP.NE.AND UP0, UPT, UR10, 0x1, UPT ;  /* 0x000000010a00788c */ /* 0x000fe4000bf05270 */
[----:B----4-:R-:W-:-:S04]  /*14f0*/  USHF.R.U32.HI UR4, URZ, UR13, UR4 ;  /* 0x0000000dff047299 */ /* 0x010fc80008011604 */
[----:B------:R-:W-:-:S04]  /*1500*/  USEL UR4, UR30, UR4, !UP0 ;  /* 0x000000041e047287 */ /* 0x000fc8000c000000 */
[----:B------:R-:W-:Y:S02]  /*1510*/  UIADD3 UR6, UPT, UPT, UR5, -UR4, URZ ;  /* 0x8000000405067290 */ /* 0x000fe4000fffe0ff */
[----:B------:R-:W-:Y:S02]  /*1520*/  UIADD3 UR4, UPT, UPT, -UR5, UR4, URZ ;  /* 0x0000000405047290 */ /* 0x000fe4000fffe1ff */
[----:B------:R-:W-:Y:S02]  /*1530*/  UIMAD UR30, UR6, UR10, UR30 ;  /* 0x0000000a061e72a4 */ /* 0x000fe4000f8e021e */
[----:B------:R-:W-:-:S12]  /*1540*/  UIMAD UR20, UR4, UR12, UR20 ;  /* 0x0000000c041472a4 */ /* 0x000fd8000f8e0214 */
.L_x_19:
[----:B------:R-:W-:Y:S01]  /*1550*/  UISETP.NE.AND UP0, UPT, UR18, 0x2, UPT ;  /* 0x000000021200788c */ /* 0x000fe2000bf05270 */
[----:B------:R-:W-:Y:S09]  /*1560*/  BRA.U !UP5, `(.L_x_20) ;  /* 0x000000010d0c7547 */ /* 0x000ff2000b800000 */
[----:B------:R-:W-:Y:S01]  /*1570*/  UCGABAR_WAIT ;  /* 0x0000000000007dc7 */ /* 0x000fe20008000000 */
[----:B------:R-:W-:Y:S01]  /*1580*/  CCTL.IVALL ;  /* 0x00000000ff00798f */ /* 0x000fe20002000000 */
[----:B------:R-:W-:Y:S05]  /*1590*/  BRA `(.L_x_21) ;  /* 0x0000000000047947 */ /* 0x000fea0003800000 */
.L_x_20:
[----:B------:R-:W-:Y:S06]  /*15a0*/  BAR.SYNC.DEFER_BLOCKING 0x0 ;  /* 0x0000000000007b1d */ /* 0x000fec0000010000 */
.L_x_21:
[----:B------:R-:W-:Y:S05]  /*15b0*/  BRA.U UP0, `(.L_x_22) ;  /* 0x0000001100b87547 */ /* 0x000fea000b800000 */
[----:B------:R-:W2:Y:S01]  /*15c0*/  LDCU UR6, c[0x0][0x38c] ;  /* 0x00007180ff0677ac */ /* 0x000ea20008000800 */
[----:B------:R-:W3:Y:S01]  /*15d0*/  S2UR UR8, SR_CgaCtaId ;  /* 0x00000000000879c3 */ /* 0x000ee20000008800 */
[----:B------:R-:W-:Y:S01]  /*15e0*/  PLOP3.LUT P1, PT, PT, PT, UP3, 0x80, 0x8 ;  /* 0x000000000008781c */ /* 0x000fe20003f2f038 */
[----:B------:R-:W-:Y:S01]  /*15f0*/  IMAD.MOV.U32 R12, RZ, RZ, 0x1 ;  /* 0x00000001ff0c7424 */ /* 0x000fe200078e00ff */
[----:B------:R-:W-:Y:S01]  /*1600*/  UMOV UR7, 0x400 ;  /* 0x0000040000077882 */ /* 0x000fe20000000000 */
[----:B------:R-:W-:Y:S01]  /*1610*/  UISETP.NE.AND UP1, UPT, UR18, URZ, UPT ;  /* 0x000000ff1200728c */ /* 0x000fe2000bf25270 */
[----:B------:R-:W-:Y:S01]  /*1620*/  ISETP.EQ.OR P2, PT, R0, RZ, P3 ;  /* 0x000000ff0000720c */ /* 0x000fe20001f42670 */
[----:B------:R-:W-:Y:S01]  /*1630*/  USEL UR24, URZ, 0x1, UP6 ;  /* 0x00000001ff187887 */ /* 0x000fe2000b000000 */
[----:B------:R-:W-:Y:S02]  /*1640*/  PLOP3.LUT P1, PT, P1, PT, PT, 0x8, 0x80 ;  /* 0x000000000080781c */ /* 0x000fe40000f2e170 */
[----:B------:R-:W-:Y:S01]  /*1650*/  CS2R R10, SRZ ;  /* 0x00000000000a7805 */ /* 0x000fe2000001ff00 */
[----:B------:R-:W-:Y:S01]  /*1660*/  IMAD.MOV.U32 R9, RZ, RZ, RZ ;  /* 0x000000ffff097224 */ /* 0x000fe200078e00ff */
[----:B------:R-:W4:Y:S01]  /*1670*/  LDCU UR40, c[0x0][0x370] ;  /* 0x00006e00ff2877ac */ /* 0x000f220008000800 */
[----:B------:R-:W-:Y:S01]  /*1680*/  IMAD.MOV.U32 R8, RZ, RZ, 0x1 ;  /* 0x00000001ff087424 */ /* 0x000fe200078e00ff */
[----:B------:R-:W1:Y:S01]  /*1690*/  LDCU.64 UR26, c[0x0][0x348] ;  /* 0x00006900ff1a77ac */ /* 0x000e620008000a00 */
[----:B--2---:R-:W-:-:S02]  /*16a0*/  UIADD3 UR5, UPT, UPT, UR6, 0x7f, URZ ;  /* 0x0000007f06057890 */ /* 0x004fc4000fffe0ff */
[----:B------:R-:W-:Y:S02]  /*16b0*/  USHF.R.U32.HI UR45, URZ, 0x7, UR28 ;  /* 0x00000007ff2d7899 */ /* 0x000fe4000801161c */
[----:B------:R-:W-:Y:S02]  /*16c0*/  USHF.R.S32.HI UR4, URZ, 0x1f, UR5 ;  /* 0x0000001fff047899 */ /* 0x000fe40008011405 */
[----:B---3--:R-:W-:Y:S02]  /*16d0*/  ULEA UR7, UR8, UR7, 0x18 ;  /* 0x0000000708077291 */ /* 0x008fe4000f8ec0ff */
[----:B------:R-:W-:Y:S02]  /*16e0*/  ULEA.HI UR4, UR4, UR5, URZ, 0x7 ;  /* 0x0000000504047291 */ /* 0x000fe4000f8f38ff */
[----:B------:R-:W-:Y:S02]  /*16f0*/  UIADD3 UR46, UPT, UPT, UR6, 0xfe, URZ ;  /* 0x000000fe062e7890 */ /* 0x000fe4000fffe0ff */
[----:B------:R-:W-:-:S02]  /*1700*/  USHF.R.S32.HI UR43, URZ, 0x7, UR4 ;  /* 0x00000007ff2b7899 */ /* 0x000fc40008011404 */
[----:B------:R-:W-:Y:S02]  /*1710*/  UIADD3 UR4, UPT, UPT, UR6, -0x1, URZ ;  /* 0xffffffff06047890 */ /* 0x000fe4000fffe0ff */
[----:B------:R-:W-:Y:S02]  /*1720*/  UISETP.LT.U32.AND UP0, UPT, UR43, 0x4, UPT ;  /* 0x000000042b00788c */ /* 0x000fe4000bf01070 */
[----:B------:R-:W-:Y:S02]  /*1730*/  UISETP.GE.U32.AND UP2, UPT, UR4, -0xff, UPT ;  /* 0xffffff010400788c */ /* 0x000fe4000bf46070 */
[----:B------:R-:W-:Y:S01]  /*1740*/  USEL UR41, UR43, 0x4, UP0 ;  /* 0x000000042b297887 */ /* 0x000fe20008000000 */
[----:B------:R-:W2:Y:S03]  /*1750*/  LDCU UR39, c[0x0][0x374] ;  /* 0x00006e80ff2777ac */ /* 0x000ea60008000800 */
[----:B------:R-:W-:-:S02]  /*1760*/  UIADD3 UR21, UPT, UPT, UR41, -0x1, URZ ;  /* 0xffffffff29157890 */ /* 0x000fc4000fffe0ff */
[----:B------:R-:W-:-:S03]  /*1770*/  USEL UR24, UR24, 0x2, UP1 ;  /* 0x0000000218187887 */ /* 0x000fc60008800000 */
[----:B------:R-:W-:Y:S02]  /*1780*/  @UP2 UIADD3 UR21, UPT, UPT, UR41, URZ, URZ ;  /* 0x000000ff29152290 */ /* 0x000fe4000fffe0ff */
[----:B------:R-:W-:Y:S02]  /*1790*/  UIADD3 UR29, UPT, UPT, UR7, 0xc400, UR28 ;  /* 0x0000c400071d7890 */ /* 0x000fe4000fffe01c */
[----:B------:R-:W-:Y:S02]  /*17a0*/  UIADD3 UR44, UPT, UPT, UR43, -UR41, URZ ;  /* 0x800000292b2c7290 */ /* 0x000fe4000fffe0ff */
[----:B------:R-:W-:Y:S01]  /*17b0*/  UIADD3 UR21, UPT, UPT, UR21, 0x1, URZ ;  /* 0x0000000115157890 */ /* 0x000fe2000fffe0ff */
[----:B-1--4-:R-:W-:-:S11]  /*17c0*/  UMOV UR5, URZ ;  /* 0x000000ff00057c82 */ /* 0x012fd60008000000 */
.L_x_42:
[----:B-1----:R-:W1:Y:S02]  /*17d0*/  S2UR UR4, SR_CgaCtaId ;  /* 0x00000000000479c3 */ /* 0x002e640000008800 */
[----:B-1----:R-:W-:-:S09]  /*17e0*/  UISETP.NE.AND UP0, UPT, UR4, URZ, UPT ;  /* 0x000000ff0400728c */ /* 0x002fd2000bf05270 */
[----:B------:R-:W-:Y:S05]  /*17f0*/  BRA.U UP0, `(.L_x_23) ;  /* 0x0000000100287547 */ /* 0x000fea000b800000 */
[----:B------:R-:W-:Y:S02]  /*1800*/  LEA R0, R9, UR7, 0x3 ;  /* 0x0000000709007c11 */ /* 0x000fe4000f8e18ff */
[----:B------:R-:W-:-:S04]  /*1810*/  SHF.L.U32 R3, R8, 0x1f, RZ ;  /* 0x0000001f08037819 */ /* 0x000fc800000006ff */
[----:B------:R-:W1:Y:S02]  /*1820*/  SYNCS.PHASECHK.TRANS64.TRYWAIT P0, [R0+URZ+0xe0], R3 ;  /* 0x0000e003000075a7 */ /* 0x000e6400080011ff */
[----:B-1----:R-:W-:Y:S05]  /*1830*/  @!P0 BRA `(.L_x_24) ;  /* 0x00000060001c8947 */ /* 0x002fea0003800000 */
.L_x_112:
[----:B------:R3:W-:Y:S01]  /*1840*/  SYNCS.ARRIVE.TRANS64.A1T0 RZ, [R0+URZ+0xd0], RZ ;  /* 0x0000d0ff00ff79a7 */ /* 0x0007e200081000ff */
[----:B------:R-:W-:-:S05]  /*1850*/  VIADD R9, R9, 0x1 ;  /* 0x0000000109097836 */ /* 0x000fca0000000000 */
[----:B------:R-:W-:-:S04]  /*1860*/  ISETP.NE.AND P0, PT, R9, 0x2, PT ;  /* 0x000000020900780c */ /* 0x000fc80003f05270 */
[----:B-1----:R-:W-:Y:S02]  /*1870*/  SEL R3, RZ, 0x1, P0 ;  /* 0x00000001ff037807 */ /* 0x002fe40000000000 */
[----:B------:R-:W-:Y:S02]  /*1880*/  SEL R9, R9, RZ, P0 ;  /* 0x000000ff09097207 */ /* 0x000fe40000000000 */
[----:B------:R-:W-:-:S07]  /*1890*/  LOP3.LUT R8, R8, R3, RZ, 0x3c, !PT ;  /* 0x0000000308087212 */ /* 0x000fce00078e3cff */
.L_x_23:
[----:B------:R-:W-:Y:S01]  /*18a0*/  ULEA UR4, UR5, UR7, 0x3 ;  /* 0x0000000705047291 */ /* 0x000fe2000f8e18ff */
[----:B---3--:R-:W-:Y:S01]  /*18b0*/  SHF.L.U32 R0, R12, 0x1f, RZ ;  /* 0x0000001f0c007819 */ /* 0x008fe200000006ff */
[----:B------:R-:W-:Y:S02]  /*18c0*/  UISETP.GE.U32.AND UP0, UPT, UR46, 0xff, UPT ;  /* 0x000000ff2e00788c */ /* 0x000fe4000bf06070 */
[----:B------:R-:W-:Y:S02]  /*18d0*/  USHF.L.U32 UR35, UR20, 0x6, URZ ;  /* 0x0000000614237899 */ /* 0x000fe400080006ff */
[----:B------:R-:W-:Y:S01]  /*18e0*/  ULEA UR19, UR30, UR45, 0x7 ;  /* 0x0000002d1e137291 */ /* 0x000fe2000f8e38ff */
[----:B------:R-:W-:Y:S02]  /*18f0*/  UMOV UR13, URZ ;  /* 0x000000ff000d7c82 */ /* 0x000fe40008000000 */
[----:B------:R1:W3:Y:S02]  /*1900*/  SYNCS.PHASECHK.TRANS64.TRYWAIT P0, [UR4+0x20], R0 ;  /* 0x00002000ff0075a7 */ /* 0x0002e40008001104 */
[----:B------:R-:W-:Y:S07]  /*1910*/  BRA.U !UP0, `(.L_x_25) ;  /* 0x0000000108bc7547 */ /* 0x000fee000b800000 */
[----:B------:R-:W-:Y:S01]  /*1920*/  UMOV UR6, URZ ;  /* 0x000000ff00067c82 */ /* 0x000fe20008000000 */
[----:B------:R-:W-:-:S05]  /*1930*/  UMOV UR4, UR5 ;  /* 0x0000000500047c82 */ /* 0x000fca0008000000 */
.L_x_31:
[----:B------:R-:W-:Y:S01]  /*1940*/  ULEA UR33, UR4, UR7, 0x3 ;  /* 0x0000000704217291 */ /* 0x000fe2000f8e18ff */
[----:B---3--:R-:W-:Y:S01]  /*1950*/  @!P3 MOV R2, 0x6000 ;  /* 0x000060000002b802 */ /* 0x008fe20000000f00 */
[----:B-1-34-:R-:W-:Y:S10]  /*1960*/  @P0 BRA `(.L_x_26) ;  /* 0x00000000000c0947 */ /* 0x01aff40003800000 */
[----:B------:R-:W-:-:S04]  /*1970*/  SHF.L.U32 R3, R12, 0x1f, RZ ;  /* 0x0000001f0c037819 */ /* 0x000fc800000006ff */
[----:B------:R-:W3:Y:S02]  /*1980*/  SYNCS.PHASECHK.TRANS64.TRYWAIT P0, [UR33+0x20], R3 ;  /* 0x00002003ff0075a7 */ /* 0x000ee40008001121 */
[----:B---3--:R-:W-:Y:S05]  /*1990*/  @!P0 BRA `(.L_x_27) ;  /* 0x0000005c00d88947 */ /* 0x008fea0003800000 */
.L_x_26:
[----:B------:R3:W-:Y:S01]  /*19a0*/  @!P3 SYNCS.ARRIVE.TRANS64 RZ, [UR33], R2 ;  /* 0x00000002ffffb9a7 */ /* 0x0007e20008000021 */
[----:B------:R-:W-:-:S04]  /*19b0*/  ULOP3.LUT UR5, UR24, 0x2, URZ, 0xfc, !UPT ;  /* 0x0000000218057892 */ /* 0x000fc8000f8efcff */
[----:B------:R-:W-:-:S09]  /*19c0*/  UISETP.NE.AND UP0, UPT, UR5, 0x2, UPT ;  /* 0x000000020500788c */ /* 0x000fd2000bf05270 */
[----:B------:R-:W-:Y:S05]  /*19d0*/  BRA.U UP0, `(.L_x_28) ;  /* 0x0000000100047547 */ /* 0x000fea000b800000 */
[----:B--2---:R-:W-:Y:S05]  /*19e0*/  BPT.TRAP 0x1 ;  /* 0x000000040000795c */ /* 0x004fea0000300000 */
.L_x_28:
[----:B------:R-:W-:Y:S04]  /*19f0*/  BSSY.RECONVERGENT B0, `(.L_x_29) ;  /* 0x0000003000007945 */ /* 0x000fe80003800200 */
[----:B------:R-:W-:Y:S05]  /*1a00*/  @P2 BRA `(.L_x_30) ;  /* 0x0000000000042947 */ /* 0x000fea0003800000 */
[----:B--2---:R-:W-:Y:S05]  /*1a10*/  BPT.TRAP 0x1 ;  /* 0x000000040000795c */ /* 0x004fea0000300000 */
.L_x_30:
[----:B--2---:R-:W-:Y:S05]  /*1a20*/  BSYNC.RECONVERGENT B0 ;  /* 0x0000000000007941 */ /* 0x004fea0003800200 */
.L_x_29:
[----:B------:R-:W-:Y:S02]  /*1a30*/  UIADD3 UR5, UPT, UPT, UR4, 0x1, URZ ;  /* 0x0000000104057890 */ /* 0x000fe4000fffe0ff */
[----:B------:R-:W-:Y:S02]  /*1a40*/  USHF.L.U32 UR34, UR6, 0x7, URZ ;  /* 0x0000000706227899 */ /* 0x000fe400080006ff */
[----:B------:R-:W-:Y:S02]  /*1a50*/  UISETP.NE.AND UP0, UPT, UR5, 0x4, UPT ;  /* 0x000000040500788c */ /* 0x000fe4000bf05270 */
[----:B------:R-:W-:Y:S02]  /*1a60*/  UIADD3 UR6, UPT, UPT, UR6, 0x1, URZ ;  /* 0x0000000106067890 */ /* 0x000fe4000fffe0ff */
[----:B------:R-:W-:Y:S02]  /*1a70*/  USEL UR9, URZ, 0x1, UP0 ;  /* 0x00000001ff097887 */ /* 0x000fe40008000000 */
[----:B------:R-:W-:-:S02]  /*1a80*/  USEL UR5, UR5, URZ, UP0 ;  /* 0x000000ff05057287 */ /* 0x000fc40008000000 */
[----:B------:R-:W-:Y:S02]  /*1a90*/  ULEA UR32, UR4, UR7, 0xd ;  /* 0x0000000704207291 */ /* 0x000fe4000f8e68ff */
[----:B------:R-:W-:Y:S01]  /*1aa0*/  ULEA UR8, UR5, UR7, 0x3 ;  /* 0x0000000705087291 */ /* 0x000fe2000f8e18ff */
[----:B------:R-:W-:Y:S01]  /*1ab0*/  LOP3.LUT R12, R12, UR9, RZ, 0x3c, !PT ;  /* 0x000000090c0c7c12 */ /* 0x000fe2000f8e3cff */
[----:B------:R-:W-:Y:S02]  /*1ac0*/  UIADD3 UR10, UP1, UPT, UR26, 0x80, URZ ;  /* 0x000000801a0a7890 */ /* 0x000fe4000ff3e0ff */
[----:B------:R-:W-:Y:S01]  /*1ad0*/  ULEA UR16, UR4, UR28, 0xe ;  /* 0x0000001c04107291 */ /* 0x000fe2000f8e70ff */
[----:B-1----:R-:W-:Y:S01]  /*1ae0*/  SHF.L.U32 R0, R12, 0x1f, RZ ;  /* 0x0000001f0c007819 */ /* 0x002fe200000006ff */
[----:B------:R-:W-:Y:S02]  /*1af0*/  UIADD3.X UR11, UPT, UPT, URZ, UR27, URZ, UP1, !UPT ;  /* 0x0000001bff0b7290 */ /* 0x000fe40008ffe4ff */
[----:B------:R-:W-:Y:S01]  /*1b00*/  UIADD3 UR32, UPT, UPT, UR32, 0x4400, URZ ;  /* 0x0000440020207890 */ /* 0x000fe2000fffe0ff */
[----:B------:R4:W1:Y:S01]  /*1b10*/  SYNCS.PHASECHK.TRANS64.TRYWAIT P0, [UR8+0x20], R0 ;  /* 0x00002000ff0075a7 */ /* 0x0008620008001108 */
[----:B------:R-:W-:-:S02]  /*1b20*/  UIADD3 UR8, UP0, UPT, UR26, 0x180, URZ ;  /* 0x000001801a087890 */ /* 0x000fc4000ff1e0ff */
[----:B------:R-:W-:Y:S02]  /*1b30*/  UIADD3 UR16, UPT, UPT, UR7, 0xc400, UR16 ;  /* 0x0000c40007107890 */ /* 0x000fe4000fffe010 */
[----:B------:R-:W-:Y:S02]  /*1b40*/  UIADD3.X UR9, UPT, UPT, URZ, UR27, URZ, UP0, !UPT ;  /* 0x0000001bff097290 */ /* 0x000fe400087fe4ff */
[----:B------:R-:W-:Y:S01]  /*1b50*/  UISETP.NE.AND UP0, UPT, UR6, UR21, UPT ;  /* 0x000000150600728c */ /* 0x000fe2000bf05270 */
[----:B------:R-:W-:Y:S01]  /*1b60*/  UMOV UR12, 0x0 ;  /* 0x00000000000c7882 */ /* 0x000fe20000000000 */
[----:B------:R-:W-:Y:S01]  /*1b70*/  UMOV UR13, 0x10000000 ;  /* 0x10000000000d7882 */ /* 0x000fe20000000000 */
[----:B------:R-:W-:Y:S01]  /*1b80*/  UMOV UR4, 0x30000 ;  /* 0x0003000000047882 */ /* 0x000fe20000000000 */
[----:B------:R-:W-:Y:S01]  /*1b90*/  UMOV UR20, UR36 ;  /* 0x0000002400147c82 */ /* 0x000fe20008000000 */
[----:B------:R-:W-:Y:S01]  /*1ba0*/  UMOV UR17, UR33 ;  /* 0x0000002100117c82 */ /* 0x000fe20008000000 */
[----:B------:R-:W-:Y:S01]  /*1bb0*/  UMOV UR18, UR34 ;  /* 0x0000002200127c82 */ /* 0x000fe20008000000 */
[----:B------:R-:W-:Y:S01]  /*1bc0*/  UTMALDG.3D [UR32], [UR10], desc[UR12] ;  /* 0x00000c200a0075b4 */ /* 0x000fe20008011000 */
[----:B------:R2:W-:Y:S02]  /*1bd0*/  UTMALDG.3D.MULTICAST [UR16], [UR8], UR4, desc[UR12] ;  /* 0x00000c10080073b4 */ /* 0x0005e40008011804 */
[----:B--2---:R-:W-:Y:S01]  /*1be0*/  UMOV UR13, UR21 ;  /* 0x00000015000d7c82 */ /* 0x004fe20008000000 */
[----:B------:R-:W-:Y:S01]  /*1bf0*/  UMOV UR4, UR5 ;  /* 0x0000000500047c82 */ /* 0x000fe20008000000 */
[----:B------:R-:W-:Y:S05]  /*1c00*/  BRA.U UP0, `(.L_x_31) ;  /* 0xfffffffd004c7547 */ /* 0x000fea000b83ffff */
.L_x_25:
[----:B------:R-:W-:Y:S01]  /*1c10*/  ULEA UR4, UR5, UR7, 0x3 ;  /* 0x0000000705047291 */ /* 0x000fe2000f8e18ff */
[----:B-1--4-:R-:W-:Y:S01]  /*1c20*/  SHF.L.U32 R0, R12, 0x1f, RZ ;  /* 0x0000001f0c007819 */ /* 0x012fe200000006ff */
[----:B------:R-:W-:Y:S01]  /*1c30*/  @!P1 SYNCS.ARRIVE.TRANS64.A1T0 RZ, [UR7+0x68], RZ ;  /* 0x000068ffffff99a7 */ /* 0x000fe20008100007 */
[----:B------:R-:W-:-:S06]  /*1c40*/  UISETP.GT.AND UP0, UPT, UR43, UR41, UPT ;  /* 0x000000292b00728c */ /* 0x000fcc000bf04270 */
[----:B---3--:R1:W3:Y:S03]  /*1c50*/  SYNCS.PHASECHK.TRANS64.TRYWAIT P0, [UR4+0x20], R0 ;  /* 0x00002000ff0075a7 */ /* 0x0082e60008001104 */
[----:B------:R-:W-:Y:S05]  /*1c60*/  BRA.U !UP0, `(.L_x_32) ;  /* 0x0000000108bc7547 */ /* 0x000fea000b800000 */
[----:B------:R-:W-:Y:S01]  /*1c70*/  UIADD3 UR25, UPT, UPT, UR44, UR13, URZ ;  /* 0x0000000d2c197290 */ /* 0x000fe2000fffe0ff */
[----:B------:R-:W-:-:S11]  /*1c80*/  UMOV UR4, UR5 ;  /* 0x0000000500047c82 */ /* 0x000fd60008000000 */
.L_x_38:
[----:B------:R-:W-:Y:S01]  /*1c90*/  ULEA UR9, UR4, UR7, 0x3 ;  /* 0x0000000704097291 */ /* 0x000fe2000f8e18ff */
[----:B---3--:R-:W-:Y:S01]  /*1ca0*/  @!P3 MOV R2, 0x6000 ;  /* 0x000060000002b802 */ /* 0x008fe20000000f00 */
[----:B-1-3--:R-:W-:Y:S10]  /*1cb0*/  @P0 BRA `(.L_x_33) ;  /* 0x00000000000c0947 */ /* 0x00aff40003800000 */
[----:B------:R-:W-:-:S04]  /*1cc0*/  SHF.L.U32 R3, R12, 0x1f, RZ ;  /* 0x0000001f0c037819 */ /* 0x000fc800000006ff */
[----:B------:R-:W3:Y:S02]  /*1cd0*/  SYNCS.PHASECHK.TRANS64.TRYWAIT P0, [UR9+0x20], R3 ;  /* 0x00002003ff0075a7 */ /* 0x000ee40008001109 */
[----:B---3--:R-:W-:Y:S05]  /*1ce0*/  @!P0 BRA `(.L_x_34) ;  /* 0x0000005c001c8947 */ /* 0x008fea0003800000 */
.L_x_33:
[----:B------:R3:W-:Y:S01]  /*1cf0*/  @!P3 SYNCS.ARRIVE.TRANS64 RZ, [UR9], R2 ;  /* 0x00000002ffffb9a7 */ /* 0x0007e20008000009 */
[----:B------:R-:W-:-:S04]  /*1d00*/  ULOP3.LUT UR5, UR24, 0x2, URZ, 0xfc, !UPT ;  /* 0x0000000218057892 */ /* 0x000fc8000f8efcff */
[----:B------:R-:W-:-:S09]  /*1d10*/  UISETP.NE.AND UP0, UPT, UR5, 0x2, UPT ;  /* 0x000000020500788c */ /* 0x000fd2000bf05270 */
[----:B------:R-:W-:Y:S05]  /*1d20*/  BRA.U UP0, `(.L_x_35) ;  /* 0x0000000100047547 */ /* 0x000fea000b800000 */
[----:B--2---:R-:W-:Y:S05]  /*1d30*/  BPT.TRAP 0x1 ;  /* 0x000000040000795c */ /* 0x004fea0000300000 */
.L_x_35:
[----:B------:R-:W-:Y:S04]  /*1d40*/  BSSY.RECONVERGENT B0, `(.L_x_36) ;  /* 0x0000003000007945 */ /* 0x000fe80003800200 */
[----:B------:R-:W-:Y:S05]  /*1d50*/  @P2 BRA `(.L_x_37) ;  /* 0x0000000000042947 */ /* 0x000fea0003800000 */
[----:B--2---:R-:W-:Y:S05]  /*1d60*/  BPT.TRAP 0x1 ;  /* 0x000000040000795c */ /* 0x004fea0000300000 */
.L_x_37:
[----:B--2---:R-:W-:Y:S05]  /*1d70*/  BSYNC.RECONVERGENT B0 ;  /* 0x0000000000007941 */ /* 0x004fea0003800200 */
.L_x_36:
[----:B------:R-:W-:Y:S02]  /*1d80*/  UIADD3 UR5, UPT, UPT, UR4, 0x1, URZ ;  /* 0x0000000104057890 */ /* 0x000fe4000fffe0ff */
[----:B------:R-:W-:Y:S02]  /*1d90*/  UIADD3 UR14, UP1, UPT, UR26, 0x80, URZ ;  /* 0x000000801a0e7890 */ /* 0x000fe4000ff3e0ff */
[----:B------:R-:W-:Y:S02]  /*1da0*/  UISETP.NE.AND UP0, UPT, UR5, 0x4, UPT ;  /* 0x000000040500788c */ /* 0x000fe4000bf05270 */
[----:B------:R-:W-:Y:S02]  /*1db0*/  USHF.L.U32 UR10, UR13, 0x7, URZ ;  /* 0x000000070d0a7899 */ /* 0x000fe400080006ff */
[----:B------:R-:W-:Y:S02]  /*1dc0*/  USEL UR8, URZ, 0x1, UP0 ;  /* 0x00000001ff087887 */ /* 0x000fe40008000000 */
[----:B------:R-:W-:-:S02]  /*1dd0*/  USEL UR5, UR5, URZ, UP0 ;  /* 0x000000ff05057287 */ /* 0x000fc40008000000 */
[----:B------:R-:W-:Y:S02]  /*1de0*/  UIADD3 UR22, UP0, UPT, UR26, 0x180, URZ ;  /* 0x000001801a167890 */ /* 0x000fe4000ff1e0ff */
[----:B------:R-:W-:Y:S01]  /*1df0*/  LOP3.LUT R12, R12, UR8, RZ, 0x3c, !PT ;  /* 0x000000080c0c7c12 */ /* 0x000fe2000f8e3cff */
[----:B------:R-:W-:Y:S02]  /*1e00*/  ULEA UR8, UR4, UR7, 0xd ;  /* 0x0000000704087291 */ /* 0x000fe4000f8e68ff */
[----:B------:R-:W-:Y:S01]  /*1e10*/  ULEA UR6, UR5, UR7, 0x3 ;  /* 0x0000000705067291 */ /* 0x000fe2000f8e18ff */
[----:B-1----:R-:W-:Y:S01]  /*1e20*/  SHF.L.U32 R0, R12, 0x1f, RZ ;  /* 0x0000001f0c007819 */ /* 0x002fe200000006ff */
[----:B------:R-:W-:Y:S02]  /*1e30*/  UIADD3 UR8, UPT, UPT, UR8, 0x4400, URZ ;  /* 0x0000440008087890 */ /* 0x000fe4000fffe0ff */
[----:B------:R-:W-:Y:S02]  /*1e40*/  UIADD3.X UR15, UPT, UPT, URZ, UR27, URZ, UP1, !UPT ;  /* 0x0000001bff0f7290 */ /* 0x000fe40008ffe4ff */
[----:B------:R-:W-:-:S02]  /*1e50*/  ULEA UR16, UR4, UR29, 0xe ;  /* 0x0000001d04107291 */ /* 0x000fc4000f8e70ff */
[----:B------:R-:W-:Y:S01]  /*1e60*/  UIADD3.X UR23, UPT, UPT, URZ, UR27, URZ, UP0, !UPT ;  /* 0x0000001bff177290 */ /* 0x000fe200087fe4ff */
[----:B------:R4:W1:Y:S01]  /*1e70*/  SYNCS.PHASECHK.TRANS64.TRYWAIT P0, [UR6+0x20], R0 ;  /* 0x00002000ff0075a7 */ /* 0x0008620008001106 */
[----:B------:R-:W-:Y:S01]  /*1e80*/  UMOV UR30, 0x0 ;  /* 0x00000000001e7882 */ /* 0x000fe20000000000 */
[----:B------:R-:W-:Y:S01]  /*1e90*/  UMOV UR31, 0x10000000 ;  /* 0x10000000001f7882 */ /* 0x000fe20000000000 */
[----:B------:R-:W-:Y:S01]  /*1ea0*/  UMOV UR11, UR35 ;  /* 0x00000023000b7c82 */ /* 0x000fe20008000000 */
[----:B------:R-:W-:Y:S01]  /*1eb0*/  UMOV UR12, UR36 ;  /* 0x00000024000c7c82 */ /* 0x000fe20008000000 */
[----:B------:R-:W-:Y:S01]  /*1ec0*/  UMOV UR6, 0x30000 ;  /* 0x0003000000067882 */ /* 0x000fe20000000000 */
[----:B------:R-:W-:Y:S01]  /*1ed0*/  UMOV UR20, UR36 ;  /* 0x0000002400147c82 */ /* 0x000fe20008000000 */
[----:B------:R-:W-:Y:S01]  /*1ee0*/  UMOV UR17, UR9 ;  /* 0x0000000900117c82 */ /* 0x000fe20008000000 */
[----:B------:R-:W-:Y:S01]  /*1ef0*/  UMOV UR18, UR10 ;  /* 0x0000000a00127c82 */ /* 0x000fe20008000000 */
[----:B------:R4:W-:Y:S01]  /*1f00*/  UTMALDG.3D [UR8], [UR14], desc[UR30] ;  /* 0x00001e080e0075b4 */ /* 0x0009e20008011000 */
[----:B------:R-:W-:Y:S01]  /*1f10*/  UIADD3 UR13, UPT, UPT, UR13, 0x1, URZ ;  /* 0x000000010d0d7890 */ /* 0x000fe2000fffe0ff */
[----:B------:R-:W-:-:S03]  /*1f20*/  UMOV UR4, UR5 ;  /* 0x0000000500047c82 */ /* 0x000fc60008000000 */
[----:B------:R-:W-:Y:S01]  /*1f30*/  UISETP.NE.AND UP0, UPT, UR13, UR25, UPT ;  /* 0x000000190d00728c */ /* 0x000fe2000bf05270 */
[----:B------:R4:W-:Y:S08]  /*1f40*/  UTMALDG.3D.MULTICAST [UR16], [UR22], UR6, desc[UR30] ;  /* 0x00001e10160073b4 */ /* 0x0009f00008011806 */
[----:B----4-:R-:W-:Y:S05]  /*1f50*/  BRA.U UP0, `(.L_x_38) ;  /* 0xfffffffd004c7547 */ /* 0x010fea000b83ffff */
.L_x_32:
[C---:B------:R-:W-:Y:S01]  /*1f60*/  LEA R3, R11.reuse, UR7, 0x3 ;  /* 0x000000070b037c11 */ /* 0x040fe2000f8e18ff */
[----:B------:R-:W-:Y:S01]  /*1f70*/  NOP ;  /* 0x0000000000007918 */ /* 0x000fe20000000000 */
[----:B-1----:R-:W-:Y:S02]  /*1f80*/  SHF.L.U32 R0, R10, 0x1f, RZ ;  /* 0x0000001f0a007819 */ /* 0x002fe400000006ff */
[----:B------:R-:W-:Y:S02]  /*1f90*/  LEA R5, R11, UR7, 0x4 ;  /* 0x000000070b057c11 */ /* 0x000fe4000f8e20ff */
[----:B---3--:R-:W1:Y:S02]  /*1fa0*/  SYNCS.PHASECHK.TRANS64.TRYWAIT P0, [R3+URZ+0x70], R0 ;  /* 0x00007000030075a7 */ /* 0x008e6400080011ff */
[----:B-1----:R-:W-:Y:S05]  /*1fb0*/  @!P0 BRA `(.L_x_39) ;  /* 0x0000005800808947 */ /* 0x002fea0003800000 */
.L_x_115:
[----:B------:R-:W3:Y:S01]  /*1fc0*/  LDS.128 R4, [R5+0x100] ;  /* 0x0001000005047984 */ /* 0x000ee20000000c00 */
[----:B------:R-:W-:Y:S01]  /*1fd0*/  UISETP.GE.AND UP0, UPT, UR42, 0x1, UPT ;  /* 0x000000012a00788c */ /* 0x000fe2000bf06270 */
[----:B------:R-:W-:Y:S01]  /*1fe0*/  @!PT LDS RZ, [RZ] ;  /* 0x00000000fffff984 */ /* 0x000fe20000000800 */
[----:B------:R-:W-:Y:S01]  /*1ff0*/  @!PT LDS RZ, [RZ] ;  /* 0x00000000fffff984 */ /* 0x000fe20000000800 */
[----:B------:R-:W-:Y:S01]  /*2000*/  @!PT LDS RZ, [RZ] ;  /* 0x00000000fffff984 */ /* 0x000fe20000000800 */
[----:B------:R-:W-:Y:S01]  /*2010*/  @!PT LDS RZ, [RZ] ;  /* 0x00000000fffff984 */ /* 0x000fe20000000800 */
[----:B------:R4:W-:Y:S06]  /*2020*/  MEMBAR.ALL.CTA ;  /* 0x0000000000007992 */ /* 0x0009ec0000008000 */
[----:B----4-:R-:W4:Y:S01]  /*2030*/  FENCE.VIEW.ASYNC.S ;  /* 0x00000000000073c6 */ /* 0x010f220000000000 */
[----:B---3--:R-:W-:-:S13]  /*2040*/  LOP3.LUT P0, RZ, R6, 0x1, RZ, 0xc0, !PT ;  /* 0x0000000106ff7812 */ /* 0x008fda000780c0ff */
[----:B----4-:R-:W-:Y:S01]  /*2050*/  VOTEU.ANY UP1, P0 ;  /* 0x0000000000ff7886 */ /* 0x010fe20000020100 */
[----:B------:R-:W-:-:S13]  /*2060*/  PLOP3.LUT P0, PT, PT, PT, UP1, 0x80, 0x8 ;  /* 0x000000000008781c */ /* 0x000fda0003f0f018 */
[----:B-1----:R-:W-:Y:S02]  /*2070*/  @P0 LOP3.LUT R0, R5, 0xffff, RZ, 0xc0, !PT ;  /* 0x0000ffff05000812 */ /* 0x002fe400078ec0ff */
[----:B------:R-:W-:Y:S02]  /*2080*/  @P0 MOV R2, R4 ;  /* 0x0000000400020202 */ /* 0x000fe40000000f00 */
[----:B------:R-:W-:Y:S01]  /*2090*/  @P0 R2UR UR6, R0 ;  /* 0x00000000000602ca */ /* 0x000fe200000e0000 */
[----:B------:R-:W-:Y:S01]  /*20a0*/  VIADD R0, R3, 0x80 ;  /* 0x0000008003007836 */ /* 0x000fe20000000000 */
[----:B------:R-:W-:Y:S02]  /*20b0*/  @P0 SHF.R.U32.HI R4, RZ, 0x10, R5 ;  /* 0x00000010ff040819 */ /* 0x000fe40000011605 */
[----:B------:R-:W-:Y:S02]  /*20c0*/  @P0 R2UR UR8, R2 ;  /* 0x00000000020802ca */ /* 0x000fe400000e0000 */
[----:B------:R-:W-:-:S02]  /*20d0*/  PRMT R0, RZ, 0x654, R0 ;  /* 0x00000654ff007816 */ /* 0x000fc40000000000 */
[----:B------:R-:W-:Y:S02]  /*20e0*/  @P0 R2UR UR4, R4 ;  /* 0x00000000040402ca */ /* 0x000fe400000e0000 */
[----:B------:R1:W-:Y:S03]  /*20f0*/  SYNCS.ARRIVE.TRANS64.RED.A1T0 RZ, [R0+URZ], RZ ;  /* 0x000000ff00ff79a7 */ /* 0x0003e600081004ff */
[----:B------:R-:W-:-:S04]  /*2100*/  @UP1 UMOV UR37, UR6 ;  /* 0x0000000600251c82 */ /* 0x000fc80008000000 */
[----:B------:R-:W-:-:S04]  /*2110*/  @UP1 UMOV UR38, UR8 ;  /* 0x0000000800261c82 */ /* 0x000fc80008000000 */
[----:B------:R-:W-:Y:S01]  /*2120*/  @UP1 UMOV UR36, UR4 ;  /* 0x0000000400241c82 */ /* 0x000fe20008000000 */
[----:B------:R-:W-:Y:S05]  /*2130*/  BRA.U !UP0, `(.L_x_40) ;  /* 0x0000000108d47547 */ /* 0x000fea000b800000 */
[----:B------:R-:W2:Y:S01]  /*2140*/  LDCU.128 UR12, c[0x0][0xb10] ;  /* 0x00016200ff0c77ac */ /* 0x000ea20008000c00 */
[----:B------:R-:W3:Y:S01]  /*2150*/  LDCU UR25, c[0x0][0xb20] ;  /* 0x00016400ff1977ac */ /* 0x000ee20008000800 */
[----:B------:R-:W4:Y:S01]  /*2160*/  LDCU UR20, c[0x0][0xb0c] ;  /* 0x00016180ff1477ac */ /* 0x000f220008000800 */
[----:B------:R-:W1:Y:S01]  /*2170*/  LDCU.64 UR10, c[0x0][0xb28] ;  /* 0x00016500ff0a77ac */ /* 0x000e620008000a00 */
[----:B------:R-:W-:Y:S02]  /*2180*/  UISETP.NE.AND UP3, UPT, UR42, 0x1, UPT ;  /* 0x000000012a00788c */ /* 0x000fe4000bf65270 */
[----:B--2---:R-:W-:Y:S02]  /*2190*/  UIMAD.WIDE.U32 UR16, UR39, UR15, URZ ;  /* 0x0000000f271072a5 */ /* 0x004fe4000f8e00ff */
[----:B------:R-:W-:Y:S02]  /*21a0*/  UIMAD.WIDE.U32 UR8, UR40, UR12, URZ ;  /* 0x0000000c280872a5 */ /* 0x000fe4000f8e00ff */
[----:B------:R-:W-:-:S02]  /*21b0*/  UISETP.NE.AND UP0, UPT, UR14, 0x1, UPT ;  /* 0x000000010e00788c */ /* 0x000fc4000bf05270 */
[----:B------:R-:W-:Y:S01]  /*21c0*/  UIMAD.WIDE.U32 UR22, UR37, UR15, URZ ;  /* 0x0000000f251672a5 */ /* 0x000fe2000f8e00ff */
[----:B------:R-:W-:Y:S02]  /*21d0*/  UMOV UR16, UR17 ;  /* 0x0000001100107c82 */ /* 0x000fe40008000000 */
[----:B------:R-:W-:Y:S01]  /*21e0*/  UMOV UR8, UR9 ;  /* 0x0000000900087c82 */ /* 0x000fe20008000000 */
[----:B---3--:R-:W-:Y:S02]  /*21f0*/  USHF.R.U32.HI UR16, URZ, UR25, UR16 ;  /* 0x00000019ff107299 */ /* 0x008fe40008011610 */
[----:B----4-:R-:W-:Y:S02]  /*2200*/  UISETP.NE.AND UP2, UPT, UR20, 0x1, UPT ;  /* 0x000000011400788c */ /* 0x010fe4000bf45270 */
[----:B------:R-:W-:Y:S02]  /*2210*/  USHF.R.U32.HI UR8, URZ, UR13, UR8 ;  /* 0x0000000dff087299 */ /* 0x000fe40008011608 */
[----:B------:R-:W-:-:S02]  /*2220*/  USEL UR6, UR39, UR16, !UP0 ;  /* 0x0000001027067287 */ /* 0x000fc4000c000000 */
[----:B------:R-:W-:Y:S02]  /*2230*/  USEL UR8, UR40, UR8, !UP2 ;  /* 0x0000000828087287 */ /* 0x000fe4000d000000 */
[----:B-1----:R-:W-:Y:S01]  /*2240*/  UIMAD.WIDE.U32 UR16, UR6, UR10, URZ ;  /* 0x0000000a061072a5 */ /* 0x002fe2000f8e00ff */
[----:B------:R-:W-:Y:S01]  /*2250*/  UMOV UR4, UR23 ;  /* 0x0000001700047c82 */ /* 0x000fe20008000000 */
[----:B------:R-:W-:Y:S02]  /*2260*/  UIMAD.WIDE.U32 UR18, UR38, UR12, URZ ;  /* 0x0000000c261272a5 */ /* 0x000fe4000f8e00ff */
[----:B------:R-:W-:-:S03]  /*2270*/  UIMAD.WIDE.U32 UR22, UR8, UR10, URZ ;  /* 0x0000000a081672a5 */ /* 0x000fc6000f8e00ff */
[----:B------:R-:W-:Y:S01]  /*2280*/  UMOV UR16, UR17 ;  /* 0x0000001100107c82 */ /* 0x000fe20008000000 */
[----:B------:R-:W-:Y:S02]  /*2290*/  USHF.R.U32.HI UR4, URZ, UR25, UR4 ;  /* 0x00000019ff047299 */ /* 0x000fe40008011604 */
[----:B------:R-:W-:Y:S01]  /*22a0*/  @UP3 USHF.R.U32.HI UR6, URZ, UR11, UR16 ;  /* 0x0000000bff063299 */ /* 0x000fe20008011610 */
[----:B------:R-:W-:Y:S01]  /*22b0*/  UMOV UR18, UR19 ;  /* 0x0000001300127c82 */ /* 0x000fe20008000000 */
[----:B------:R-:W-:Y:S01]  /*22c0*/  UMOV UR22, UR23 ;  /* 0x0000001700167c82 */ /* 0x000fe20008000000 */
[----:B------:R-:W-:Y:S02]  /*22d0*/  USHF.R.U32.HI UR13, URZ, UR13, UR18 ;  /* 0x0000000dff0d7299 */ /* 0x000fe40008011612 */
[----:B------:R-:W-:Y:S02]  /*22e0*/  USEL UR4, UR37, UR4, !UP0 ;  /* 0x0000000425047287 */ /* 0x000fe4000c000000 */
[----:B------:R-:W-:-:S02]  /*22f0*/  @UP3 USHF.R.U32.HI UR8, URZ, UR11, UR22 ;  /* 0x0000000bff083299 */ /* 0x000fc40008011616 */
[----:B------:R-:W-:Y:S02]  /*2300*/  UIMAD UR9, UR42, UR6, URZ ;  /* 0x000000062a0972a4 */ /* 0x000fe4000f8e02ff */
[----:B------:R-:W-:Y:S02]  /*2310*/  USEL UR6, UR38, UR13, !UP2 ;  /* 0x0000000d26067287 */ /* 0x000fe4000d000000 */
[----:B------:R-:W-:Y:S02]  /*2320*/  UIMAD UR12, UR42, UR8, URZ ;  /* 0x000000082a0c72a4 */ /* 0x000fe4000f8e02ff */
[----:B------:R-:W-:Y:S02]  /*2330*/  UISETP.GE.AND UP0, UPT, UR4, UR9, UPT ;  /* 0x000000090400728c */ /* 0x000fe4000bf06270 */
[----:B------:R-:W-:Y:S02]  /*2340*/  UIMAD.WIDE.U32 UR16, UR4, UR10, URZ ;  /* 0x0000000a041072a5 */ /* 0x000fe4000f8e00ff */
[----:B------:R-:W-:-:S02]  /*2350*/  UISETP.GE.OR UP0, UPT, UR6, UR12, UP0 ;  /* 0x0000000c0600728c */ /* 0x000fc40008706670 */
[----:B------:R-:W-:Y:S02]  /*2360*/  UIMAD.WIDE.U32 UR12, UR6, UR10, URZ ;  /* 0x0000000a060c72a5 */ /* 0x000fe4000f8e00ff */
[----:B------:R-:W-:Y:S01]  /*2370*/  UIADD3 UR15, UPT, UPT, -UR4, URZ, URZ ;  /* 0x000000ff040f7290 */ /* 0x000fe2000fffe1ff */
[----:B------:R-:W-:Y:S01]  /*2380*/  UMOV UR10, UR17 ;  /* 0x00000011000a7c82 */ /* 0x000fe20008000000 */
[----:B------:R-:W-:Y:S02]  /*2390*/  UIADD3 UR12, UPT, UPT, -UR6, URZ, URZ ;  /* 0x000000ff060c7290 */ /* 0x000fe4000fffe1ff */
[----:B------:R-:W-:-:S03]  /*23a0*/  USHF.R.U32.HI UR10, URZ, UR11, UR10 ;  /* 0x0000000bff0a7299 */ /* 0x000fc6000801160a */
[----:B------:R-:W-:Y:S01]  /*23b0*/  @!UP0 UMOV UR9, UR13 ;  /* 0x0000000d00098c82 */ /* 0x000fe20008000000 */
[----:B------:R-:W-:Y:S02]  /*23c0*/  UIMAD UR15, UR14, UR15, UR37 ;  /* 0x0000000f0e0f72a4 */ /* 0x000fe4000f8e0225 */
[----:B------:R-:W-:Y:S02]  /*23d0*/  USEL UR10, UR4, UR10, !UP3 ;  /* 0x0000000a040a7287 */ /* 0x000fe4000d800000 */
[----:B------:R-:W-:Y:S02]  /*23e0*/  @!UP0 USHF.R.U32.HI UR9, URZ, UR11, UR9 ;  /* 0x0000000bff098299 */ /* 0x000fe40008011609 */
[----:B------:R-:W-:Y:S02]  /*23f0*/  UIADD3 UR11, UPT, UPT, -UR10, URZ, URZ ;  /* 0x000000ff0a0b7290 */ /* 0x000fe4000fffe1ff */
[----:B------:R-:W-:Y:S02]  /*2400*/  @!UP0 USEL UR9, UR6, UR9, !UP3 ;  /* 0x0000000906098287 */ /* 0x000fe4000d800000 */
[----:B------:R-:W-:-:S02]  /*2410*/  UIMAD UR11, UR42, UR11, UR4 ;  /* 0x0000000b2a0b72a4 */ /* 0x000fc4000f8e0204 */
[----:B------:R-:W-:Y:S02]  /*2420*/  @!UP0 UIADD3 UR10, UPT, UPT, UR10, -UR9, URZ ;  /* 0x800000090a0a8290 */ /* 0x000fe4000fffe0ff */
[----:B------:R-:W-:Y:S02]  /*2430*/  @!UP0 UIMAD UR9, UR11, UR8, UR9 ;  /* 0x000000080b0982a4 */ /* 0x000fe4000f8e0209 */
[----:B------:R-:W-:Y:S02]  /*2440*/  @!UP0 UIMAD UR4, UR42, UR10, UR6 ;  /* 0x0000000a2a0482a4 */ /* 0x000fe4000f8e0206 */
[----:B------:R-:W-:Y:S02]  /*2450*/  UIMAD UR8, UR20, UR12, UR38 ;  /* 0x0000000c140872a4 */ /* 0x000fe4000f8e0226 */
[----:B------:R-:W-:Y:S01]  /*2460*/  UIMAD UR37, UR4, UR14, UR15 ;  /* 0x0000000e042572a4 */ /* 0x000fe2000f8e020f */
[----:B------:R-:W-:Y:S02]  /*2470*/  @!UP0 UMOV UR6, UR9 ;  /* 0x0000000900068c82 */ /* 0x000fe40008000000 */
[----:B------:R-:W-:-:S12]  /*2480*/  UIMAD UR38, UR6, UR20, UR8 ;  /* 0x00000014062672a4 */ /* 0x000fd8000f8e0208 */
.L_x_40:
[----:B------:R-:W3:Y:S02]  /*2490*/  LDCU UR4, c[0x0][0xb30] ;  /* 0x00016600ff0477ac */ /* 0x000ee40008000800 */
[----:B---3--:R-:W-:-:S09]  /*24a0*/  UISETP.NE.AND UP0, UPT, UR4, 0x1, UPT ;  /* 0x000000010400788c */ /* 0x008fd2000bf05270 */
[----:B------:R-:W-:Y:S05]  /*24b0*/  BRA.U UP0, `(.L_x_41) ;  /* 0x0000000100447547 */ /* 0x000fea000b800000 */
[----:B------:R-:W3:Y:S01]  /*24c0*/  LDCU.128 UR12, c[0x0][0xb10] ;  /* 0x00016200ff0c77ac */ /* 0x000ee20008000c00 */
[----:B------:R-:W4:Y:S01]  /*24d0*/  LDCU UR16, c[0x0][0xb0c] ;  /* 0x00016180ff1077ac */ /* 0x000f220008000800 */
[----:B------:R-:W1:Y:S01]  /*24e0*/  LDCU UR17, c[0x0][0xb20] ;  /* 0x00016400ff1177ac */ /* 0x000e620008000800 */
[----:B---3--:R-:W-:Y:S02]  /*24f0*/  UIMAD.WIDE.U32 UR10, UR38, UR12, URZ ;  /* 0x0000000c260a72a5 */ /* 0x008fe4000f8e00ff */
[----:B------:R-:W-:Y:S02]  /*2500*/  UIMAD.WIDE.U32 UR8, UR37, UR15, URZ ;  /* 0x0000000f250872a5 */ /* 0x000fe4000f8e00ff */
[----:B----4-:R-:W-:Y:S02]  /*2510*/  UISETP.NE.AND UP2, UPT, UR16, 0x1, UPT ;  /* 0x000000011000788c */ /* 0x010fe4000bf45270 */
[----:B------:R-:W-:Y:S01]  /*2520*/  UISETP.NE.AND UP0, UPT, UR14, 0x1, UPT ;  /* 0x000000010e00788c */ /* 0x000fe2000bf05270 */
[----:B------:R-:W-:-:S02]  /*2530*/  UMOV UR6, UR11 ;  /* 0x0000000b00067c82 */ /* 0x000fc40008000000 */
[----:B------:R-:W-:Y:S01]  /*2540*/  UMOV UR4, UR9 ;  /* 0x0000000900047c82 */ /* 0x000fe20008000000 */
[----:B------:R-:W-:Y:S02]  /*2550*/  USHF.R.U32.HI UR6, URZ, UR13, UR6 ;  /* 0x0000000dff067299 */ /* 0x000fe40008011606 */
[----:B-1----:R-:W-:Y:S02]  /*2560*/  USHF.R.U32.HI UR4, URZ, UR17, UR4 ;  /* 0x00000011ff047299 */ /* 0x002fe40008011604 */
[----:B------:R-:W-:Y:S02]  /*2570*/  USEL UR6, UR38, UR6, !UP2 ;  /* 0x0000000626067287 */ /* 0x000fe4000d000000 */
[----:B------:R-:W-:-:S04]  /*2580*/  USEL UR4, UR37, UR4, !UP0 ;  /* 0x0000000425047287 */ /* 0x000fc8000c000000 */
[----:B------:R-:W-:Y:S02]  /*2590*/  UIADD3 UR8, UPT, UPT, UR6, -UR4, URZ ;  /* 0x8000000406087290 */ /* 0x000fe4000fffe0ff */
[----:B------:R-:W-:Y:S02]  /*25a0*/  UIADD3 UR4, UPT, UPT, -UR6, UR4, URZ ;  /* 0x0000000406047290 */ /* 0x000fe4000fffe1ff */
[----:B------:R-:W-:Y:S02]  /*25b0*/  UIMAD UR37, UR8, UR14, UR37 ;  /* 0x0000000e082572a4 */ /* 0x000fe4000f8e0225 */
[----:B------:R-:W-:-:S12]  /*25c0*/  UIMAD UR38, UR4, UR16, UR38 ;  /* 0x00000010042672a4 */ /* 0x000fd8000f8e0226 */
.L_x_41:
[----:B------:R-:W-:Y:S01]  /*25d0*/  VIADD R11, R11, 0x1 ;  /* 0x000000010b0b7836 */ /* 0x000fe20000000000 */
[----:B------:R-:W-:Y:S01]  /*25e0*/  PLOP3.LUT P1, PT, PT, PT, PT, 0x80, 0x8 ;  /* 0x000000000008781c */ /* 0x000fe20003f2f070 */
[----:B------:R-:W-:Y:S02]  /*25f0*/  UIADD3 UR20, UPT, UPT, UR38, UR62, URZ ;  /* 0x0000003e26147290 */ /* 0x000fe4000fffe0ff */
[----:B------:R-:W-:Y:S01]  /*2600*/  UIADD3 UR30, UPT, UPT, UR37, UR59, URZ ;  /* 0x0000003b251e7290 */ /* 0x000fe2000fffe0ff */
[----:B------:R-:W-:-:S04]  /*2610*/  ISETP.NE.AND P0, PT, R11, 0x2, PT ;  /* 0x000000020b00780c */ /* 0x000fc80003f05270 */
[----:B------:R-:W-:Y:S02]  /*2620*/  SEL R3, RZ, 0x1, P0 ;  /* 0x00000001ff037807 */ /* 0x000fe40000000000 */
[----:B------:R-:W-:Y:S02]  /*2630*/  SEL R11, R11, RZ, P0 ;  /* 0x000000ff0b0b7207 */ /* 0x000fe40000000000 */
[----:B------:R-:W-:Y:S01]  /*2640*/  LOP3.LUT R10, R10, R3, RZ, 0x3c, !PT ;  /* 0x000000030a0a7212 */ /* 0x000fe200078e3cff */
[----:B------:R-:W-:Y:S06]  /*2650*/  BRA.U UP1, `(.L_x_42) ;  /* 0xfffffff1015c7547 */ /* 0x000fec000b83ffff */
[----:B------:R-:W-:Y:S01]  /*2660*/  UIADD3 UR7, UPT, UPT, UR7, 0x20, URZ ;  /* 0x0000002007077890 */ /* 0x000fe2000fffe0ff */
[----:B------:R-:W-:-:S03]  /*2670*/  SHF.L.U32 R3, R12, 0x1f, RZ ;  /* 0x0000001f0c037819 */ /* 0x000fc600000006ff */
[----:B------:R-:W-:-:S09]  /*2680*/  ULEA UR4, UR5, UR7, 0x3 ;  /* 0x0000000705047291 */ /* 0x000fd2000f8e18ff */
[----:B------:R-:W3:Y:S02]  /*2690*/  SYNCS.PHASECHK.TRANS64.TRYWAIT P0, [UR4], R3 ;  /* 0x00000003ff0075a7 */ /* 0x000ee40008001104 */
[----:B---3--:R-:W-:Y:S05]  /*26a0*/  @!P0 BRA `(.L_x_43) ;  /* 0x0000005000d88947 */ /* 0x008fea0003800000 */
.L_x_117:
[----:B------:R-:W-:-:S04]  /*26b0*/  UIADD3 UR4, UPT, UPT, UR5, 0x1, URZ ;  /* 0x0000000105047890 */ /* 0x000fc8000fffe0ff */
[----:B------:R-:W-:-:S04]  /*26c0*/  UISETP.NE.AND UP0, UPT, UR4, 0x4, UPT ;  /* 0x000000040400788c */ /* 0x000fc8000bf05270 */
[----:B------:R-:W-:Y:S02]  /*26d0*/  USEL UR6, URZ, 0x1, UP0 ;  /* 0x00000001ff067887 */ /* 0x000fe40008000000 */
[----:B------:R-:W-:-:S04]  /*26e0*/  USEL UR4, UR4, URZ, UP0 ;  /* 0x000000ff04047287 */ /* 0x000fc80008000000 */
[----:B------:R-:W-:Y:S01]  /*26f0*/  ULEA UR5, UR4, UR7, 0x3 ;  /* 0x0000000704057291 */ /* 0x000fe2000f8e18ff */
[----:B------:R-:W-:-:S04]  /*2700*/  LOP3.LUT R2, R12, UR6, RZ, 0x3c, !PT ;  /* 0x000000060c027c12 */ /* 0x000fc8000f8e3cff */
[----:B-1----:R-:W-:-:S04]  /*2710*/  SHF.L.U32 R3, R2, 0x1f, RZ ;  /* 0x0000001f02037819 */ /* 0x002fc800000006ff */
[----:B------:R-:W1:Y:S02]  /*2720*/  SYNCS.PHASECHK.TRANS64.TRYWAIT P0, [UR5], R3 ;  /* 0x00000003ff0075a7 */ /* 0x000e640008001105 */
[----:B-1----:R-:W-:Y:S05]  /*2730*/  @!P0 BRA `(.L_x_44) ;  /* 0x0000005000cc8947 */ /* 0x002fea0003800000 */
.L_x_119:
        /* <DEDUP_REMOVED lines=9> */
.L_x_121:
[----:B------:R-:W-:-:S04]  /*27d0*/  UIADD3 UR4, UPT, UPT, UR4, 0x1, URZ ;  /* 0x0000000104047890 */ /* 0x000fc8000fffe0ff */
[----:B------:R-:W-:-:S04]  /*27e0*/  UISETP.NE.AND UP0, UPT, UR4, 0x4, UPT ;  /* 0x000000040400788c */ /* 0x000fc8000bf05270 */
[----:B------:R-:W-:Y:S02]  /*27f0*/  USEL UR5, URZ, 0x1, UP0 ;  /* 0x00000001ff057887 */ /* 0x000fe40008000000 */
[----:B------:R-:W-:-:S04]  /*2800*/  USEL UR4, UR4, URZ, UP0 ;  /* 0x000000ff04047287 */ /* 0x000fc80008000000 */
[----:B------:R-:W-:Y:S01]  /*2810*/  ULEA UR4, UR4, UR7, 0x3 ;  /* 0x0000000704047291 */ /* 0x000fe2000f8e18ff */
[----:B-1----:R-:W-:-:S04]  /*2820*/  LOP3.LUT R3, R2, UR5, RZ, 0x3c, !PT ;  /* 0x0000000502037c12 */ /* 0x002fc8000f8e3cff */
[----:B------:R-:W-:Y:S01]  /*2830*/  SHF.L.U32 R3, R3, 0x1f, RZ ;  /* 0x0000001f03037819 */ /* 0x000fe200000006ff */
[----:B------:R-:W-:-:S07]  /*2840*/  IMAD.U32 R0, RZ, RZ, UR4 ;  /* 0x00000004ff007e24 */ /* 0x000fce000f8e00ff */
.L_x_46:
[----:B-1----:R1:W3:Y:S02]  /*2850*/  SYNCS.PHASECHK.TRANS64.TRYWAIT P0, [R0+URZ], R3 ;  /* 0x00000003000075a7 */ /* 0x0022e400080011ff */
[----:B---3--:R-:W-:Y:S05]  /*2860*/  @!P0 NANOSLEEP.SYNCS 0x989680 ;  /* 0x009896800000895d */ /* 0x008fea0003900000 */
[----:B------:R-:W3:Y:S02]  /*2870*/  @!P0 SYNCS.PHASECHK.TRANS64 P0, [R0+URZ], R3 ;  /* 0x00000003000085a7 */ /* 0x000ee400080010ff */
[----:B--23--:R-:W-:Y:S05]  /*2880*/  @P0 EXIT ;  /* 0x000000000000094d */ /* 0x00cfea0003800000 */
[----:B------:R-:W-:Y:S05]  /*2890*/  BRA `(.L_x_46) ;  /* 0xfffffffc00ec7947 */ /* 0x000fea000383ffff */
.L_x_22:
[----:B------:R-:W2:Y:S02]  /*28a0*/  S2UR UR4, SR_CgaCtaId ;  /* 0x00000000000479c3 */ /* 0x000ea40000008800 */
[----:B--2---:R-:W-:-:S04]  /*28b0*/  UISETP.NE.AND UP0, UPT, UR4, URZ, UPT ;  /* 0x000000ff0400728c */ /* 0x004fc8000bf05270 */
[----:B------:R-:W-:-:S09]  /*28c0*/  UISETP.NE.OR UP0, UPT, UR18, 0x1, UP0 ;  /* 0x000000011200788c */ /* 0x000fd20008705670 */
[----:B------:R-:W-:Y:S05]  /*28d0*/  BRA.U UP0, `(.L_x_47) ;  /* 0x00000005004c7547 */ /* 0x000fea000b800000 */
[----:B------:R-:W2:Y:S01]  /*28e0*/  S2UR UR5, SR_CgaCtaId ;  /* 0x00000000000579c3 */ /* 0x000ea20000008800 */
[----:B------:R-:W-:Y:S01]  /*28f0*/  UMOV UR4, 0x400 ;  /* 0x0000040000047882 */ /* 0x000fe20000000000 */
[----:B------:R-:W-:Y:S01]  /*2900*/  ISETP.GE.U32.AND P2, PT, R0, 0x2, PT ;  /* 0x000000020000780c */ /* 0x000fe20003f46070 */
[----:B------:R-:W-:Y:S01]  /*2910*/  IMAD.MOV.U32 R12, RZ, RZ, 0x1 ;  /* 0x00000001ff0c7424 */ /* 0x000fe200078e00ff */
[----:B------:R-:W-:Y:S02]  /*2920*/  CS2R R10, SRZ ;  /* 0x00000000000a7805 */ /* 0x000fe4000001ff00 */
[----:B------:R-:W-:Y:S01]  /*2930*/  CS2R R8, SRZ ;  /* 0x0000000000087805 */ /* 0x000fe2000001ff00 */
[----:B--2---:R-:W-:-:S03]  /*2940*/  ULEA UR6, UR5, UR4, 0x18 ;  /* 0x0000000405067291 */ /* 0x004fc6000f8ec0ff */
[----:B------:R-:W-:-:S09]  /*2950*/  UMOV UR5, URZ ;  /* 0x000000ff00057c82 */ /* 0x000fd20008000000 */
.L_x_51:
[----:B------:R-:W-:Y:S02]  /*2960*/  LEA R2, R8, UR6, 0x3 ;  /* 0x0000000608027c11 */ /* 0x000fe4000f8e18ff */
[----:B------:R-:W-:-:S03]  /*2970*/  SHF.L.U32 R5, R9, 0x1f, RZ ;  /* 0x0000001f09057819 */ /* 0x000fc600000006ff */
[----:B------:R-:W-:Y:S01]  /*2980*/  VIADD R4, R2, 0xe0 ;  /* 0x000000e002047836 */ /* 0x000fe20000000000 */
[----:B------:R-:W2:Y:S02]  /*2990*/  SYNCS.PHASECHK.TRANS64.TRYWAIT P0, [R2+URZ+0xd0], R5 ;  /* 0x0000d005020075a7 */ /* 0x000ea400080011ff */
[----:B--2---:R-:W-:Y:S05]  /*29a0*/  @!P0 BRA `(.L_x_48) ;  /* 0x0000005000608947 */ /* 0x004fea0003800000 */
.L_x_122:
[----:B------:R-:W-:Y:S01]  /*29b0*/  ULEA UR4, UR5, UR6, 0x3 ;  /* 0x0000000605047291 */ /* 0x000fe2000f8e18ff */
[----:B------:R-:W-:Y:S02]  /*29c0*/  PRMT R4, RZ, 0x654, R4 ;  /* 0x00000654ff047816 */ /* 0x000fe40000000004 */
[----:B--2---:R-:W-:Y:S01]  /*29d0*/  SHF.L.U32 R5, R12, 0x1f, RZ ;  /* 0x0000001f0c057819 */ /* 0x004fe200000006ff */
[----:B------:R-:W-:Y:S01]  /*29e0*/  UIADD3 UR7, UPT, UPT, UR4, 0x70, URZ ;  /* 0x0000007004077890 */ /* 0x000fe2000fffe0ff */
[----:B------:R2:W-:Y:S05]  /*29f0*/  SYNCS.ARRIVE.TRANS64.RED.A1T0 RZ, [R4+URZ], RZ ;  /* 0x000000ff04ff79a7 */ /* 0x0005ea00081004ff */
[----:B------:R-:W-:Y:S01]  /*2a00*/  IMAD.U32 R7, RZ, RZ, UR7 ;  /* 0x00000007ff077e24 */ /* 0x000fe2000f8e00ff */
[----:B------:R-:W3:Y:S04]  /*2a10*/  SYNCS.PHASECHK.TRANS64.TRYWAIT P0, [UR4+0x80], R5 ;  /* 0x00008005ff0075a7 */ /* 0x000ee80008001104 */
[----:B------:R-:W-:Y:S01]  /*2a20*/  PRMT R6, R0, 0x654, R7 ;  /* 0x0000065400067816 */ /* 0x000fe20000000007 */
[----:B--2---:R-:W-:Y:S01]  /*2a30*/  @!P2 IMAD.MOV.U32 R4, RZ, RZ, 0x10 ;  /* 0x00000010ff04a424 */ /* 0x004fe200078e00ff */
[----:B---3--:R-:W-:Y:S06]  /*2a40*/  @!P0 BRA `(.L_x_49) ;  /* 0x00000050004c8947 */ /* 0x008fec0003800000 */
.L_x_124:
[----:B------:R-:W-:Y:S01]  /*2a50*/  ULEA UR8, UR5, UR6, 0x4 ;  /* 0x0000000605087291 */ /* 0x000fe2000f8e20ff */
[----:B------:R-:W-:Y:S01]  /*2a60*/  SEL R3, R6, R3, !P2 ;  /* 0x0000000306037207 */ /* 0x000fe20005000000 */
[----:B------:R-:W-:Y:S01]  /*2a70*/  UIADD3 UR9, UPT, UPT, UR4, 0x70, URZ ;  /* 0x0000007004097890 */ /* 0x000fe2000fffe0ff */
[----:B--2---:R-:W-:Y:S01]  /*2a80*/  LEA R2, R11, UR6, 0x3 ;  /* 0x000000060b027c11 */ /* 0x004fe2000f8e18ff */
[----:B------:R-:W-:Y:S01]  /*2a90*/  UIADD3 UR8, UPT, UPT, UR8, 0x100, URZ ;  /* 0x0000010008087890 */ /* 0x000fe2000fffe0ff */
[----:B------:R-:W-:Y:S01]  /*2aa0*/  SHF.L.U32 R5, R10, 0x1f, RZ ;  /* 0x0000001f0a057819 */ /* 0x000fe200000006ff */
[----:B------:R2:W-:Y:S01]  /*2ab0*/  @!P2 SYNCS.ARRIVE.TRANS64.RED RZ, [R3+URZ], R4 ;  /* 0x0000000403ffa9a7 */ /* 0x0005e200080004ff */
[----:B------:R-:W-:Y:S01]  /*2ac0*/  UIADD3 UR4, UPT, UPT, UR5, 0x1, URZ ;  /* 0x0000000105047890 */ /* 0x000fe2000fffe0ff */
[----:B------:R-:W-:-:S03]  /*2ad0*/  VIADD R8, R8, 0x1 ;  /* 0x0000000108087836 */ /* 0x000fc60000000000 */
[----:B------:R-:W-:Y:S02]  /*2ae0*/  UISETP.NE.AND UP0, UPT, UR4, 0x2, UPT ;  /* 0x000000020400788c */ /* 0x000fe4000bf05270 */
[----:B------:R-:W-:Y:S06]  /*2af0*/  UGETNEXTWORKID.BROADCAST [UR8], [UR9] ;  /* 0x00000000080073ca */ /* 0x000fec0008000100 */
[----:B------:R-:W-:Y:S01]  /*2b00*/  USEL UR7, URZ, 0x1, UP0 ;  /* 0x00000001ff077887 */ /* 0x000fe20008000000 */
[----:B------:R-:W-:Y:S01]  /*2b10*/  ISETP.NE.AND P0, PT, R8, 0x2, PT ;  /* 0x000000020800780c */ /* 0x000fe20003f05270 */
[----:B------:R-:W-:Y:S01]  /*2b20*/  USEL UR5, UR4, URZ, UP0 ;  /* 0x000000ff04057287 */ /* 0x000fe20008000000 */
[----:B------:R-:W3:Y:S03]  /*2b30*/  SYNCS.PHASECHK.TRANS64.TRYWAIT P1, [R2+URZ+0x70], R5 ;  /* 0x00007005020075a7 */ /* 0x000ee600080211ff */
[----:B------:R-:W-:Y:S01]  /*2b40*/  LOP3.LUT R12, R12, UR7, RZ, 0x3c, !PT ;  /* 0x000000070c0c7c12 */ /* 0x000fe2000f8e3cff */
[----:B--23--:R-:W-:Y:S07]  /*2b50*/  @!P1 BRA `(.L_x_50) ;  /* 0x0000005000209947 */ /* 0x00cfee0003800000 */
.L_x_125:
[C---:B------:R-:W-:Y:S01]  /*2b60*/  LEA R4, R11.reuse, UR6, 0x4 ;  /* 0x000000060b047c11 */ /* 0x040fe2000f8e20ff */
[----:B--2---:R-:W-:Y:S01]  /*2b70*/  VIADD R2, R2, 0x80 ;  /* 0x0000008002027836 */ /* 0x004fe20000000000 */
[----:B------:R-:W-:Y:S01]  /*2b80*/  SEL R8, R8, RZ, P0 ;  /* 0x000000ff08087207 */ /* 0x000fe20000000000 */
[----:B------:R-:W-:-:S03]  /*2b90*/  VIADD R11, R11, 0x1 ;  /* 0x000000010b0b7836 */ /* 0x000fc60000000000 */
[----:B------:R-:W2:Y:S01]  /*2ba0*/  LDS.128 R4, [R4+0x100] ;  /* 0x0001000004047984 */ /* 0x000ea20000000c00 */
[----:B------:R-:W-:Y:S02]  /*2bb0*/  PRMT R2, RZ, 0x654, R2 ;  /* 0x00000654ff027816 */ /* 0x000fe40000000002 */
[C---:B------:R-:W-:Y:S01]  /*2bc0*/  ISETP.NE.AND P1, PT, R11.reuse, 0x2, PT ;  /* 0x000000020b00780c */ /* 0x040fe20003f25270 */
[----:B------:R-:W-:Y:S01]  /*2bd0*/  @!PT LDS RZ, [RZ] ;  /* 0x00000000fffff984 */ /* 0x000fe20000000800 */
[----:B------:R-:W-:Y:S01]  /*2be0*/  @!PT LDS RZ, [RZ] ;  /* 0x00000000fffff984 */ /* 0x000fe20000000800 */
[----:B------:R-:W-:Y:S01]  /*2bf0*/  @!PT LDS RZ, [RZ] ;  /* 0x00000000fffff984 */ /* 0x000fe20000000800 */
[----:B------:R-:W-:Y:S01]  /*2c00*/  @!PT LDS RZ, [RZ] ;  /* 0x00000000fffff984 */ /* 0x000fe20000000800 */
[----:B------:R3:W-:Y:S06]  /*2c10*/  MEMBAR.ALL.CTA ;  /* 0x0000000000007992 */ /* 0x0007ec0000008000 */
[----:B---3--:R-:W3:Y:S01]  /*2c20*/  FENCE.VIEW.ASYNC.S ;  /* 0x00000000000073c6 */ /* 0x008ee20000000000 */
[----:B------:R-:W-:Y:S01]  /*2c30*/  SEL R11, R11, RZ, P1 ;  /* 0x000000ff0b0b7207 */ /* 0x000fe20000800000 */
[----:B---3--:R3:W-:Y:S01]  /*2c40*/  SYNCS.ARRIVE.TRANS64.RED.A1T0 RZ, [R2+URZ], RZ ;  /* 0x000000ff02ff79a7 */ /* 0x0087e200081004ff */
[----:B--2---:R-:W-:-:S02]  /*2c50*/  LOP3.LUT P3, RZ, R6, 0x1, RZ, 0xc0, !PT ;  /* 0x0000000106ff7812 */ /* 0x004fc4000786c0ff */
[----:B------:R-:W-:-:S04]  /*2c60*/  SEL R5, RZ, 0x1, P1 ;  /* 0x00000001ff057807 */ /* 0x000fc80000800000 */
[----:B------:R-:W-:Y:S02]  /*2c70*/  LOP3.LUT R10, R10, R5, RZ, 0x3c, !PT ;  /* 0x000000050a0a7212 */ /* 0x000fe400078e3cff */
[----:B---3--:R-:W-:-:S04]  /*2c80*/  SEL R2, RZ, 0x1, P0 ;  /* 0x00000001ff027807 */ /* 0x008fc80000000000 */
[----:B------:R-:W-:Y:S01]  /*2c90*/  LOP3.LUT R9, R9, R2, RZ, 0x3c, !PT ;  /* 0x0000000209097212 */ /* 0x000fe200078e3cff */
[----:B------:R-:W-:Y:S06]  /*2ca0*/  @P3 BRA `(.L_x_51) ;  /* 0xfffffffc002c3947 */ /* 0x000fec000383ffff */
[----:B------:R-:W-:Y:S01]  /*2cb0*/  ULEA UR4, UR5, UR6, 0x3 ;  /* 0x0000000605047291 */ /* 0x000fe2000f8e18ff */
[----:B------:R-:W-:-:S08]  /*2cc0*/  SHF.L.U32 R3, R12, 0x1f, RZ ;  /* 0x0000001f0c037819 */ /* 0x000fd000000006ff */
[----:B------:R-:W2:Y:S02]  /*2cd0*/  SYNCS.PHASECHK.TRANS64 P0, [UR4+0x80], R3 ;  /* 0x00008003ff0075a7 */ /* 0x000ea40008001004 */
[----:B--2---:R-:W-:Y:S05]  /*2ce0*/  @P0 BRA `(.L_x_52) ;  /* 0x0000000000080947 */ /* 0x004fea0003800000 */
[----:B------:R-:W2:Y:S02]  /*2cf0*/  SYNCS.PHASECHK.TRANS64.TRYWAIT P0, [UR4+0x80], R3 ;  /* 0x00008003ff0075a7 */ /* 0x000ea40008001104 */
[----:B--2---:R-:W-:Y:S05]  /*2d00*/  @!P0 BRA `(.L_x_53) ;  /* 0x0000004c00c88947 */ /* 0x004fea0003800000 */
.L_x_52:
[----:B------:R-:W-:-:S04]  /*2d10*/  UIADD3 UR7, UPT, UPT, UR5, 0x1, URZ ;  /* 0x0000000105077890 */ /* 0x000fc8000fffe0ff */
[----:B------:R-:W-:-:S04]  /*2d20*/  UISETP.NE.AND UP0, UPT, UR7, 0x2, UPT ;  /* 0x000000020700788c */ /* 0x000fc8000bf05270 */
[----:B------:R-:W-:Y:S02]  /*2d30*/  USEL UR8, URZ, 0x1, UP0 ;  /* 0x00000001ff087887 */ /* 0x000fe40008000000 */
[----:B------:R-:W-:-:S04]  /*2d40*/  USEL UR7, UR7, URZ, UP0 ;  /* 0x000000ff07077287 */ /* 0x000fc80008000000 */
[----:B------:R-:W-:Y:S01]  /*2d50*/  ULEA UR7, UR7, UR6, 0x3 ;  /* 0x0000000607077291 */ /* 0x000fe2000f8e18ff */
[----:B--2---:R-:W-:-:S04]  /*2d60*/  LOP3.LUT R3, R12, UR8, RZ, 0x3c, !PT ;  /* 0x000000080c037c12 */ /* 0x004fc8000f8e3cff */
[----:B------:R-:W-:-:S04]  /*2d70*/  SHF.L.U32 R0, R3, 0x1f, RZ ;  /* 0x0000001f03007819 */ /* 0x000fc800000006ff */
[----:B------:R-:W2:Y:S02]  /*2d80*/  SYNCS.PHASECHK.TRANS64 P0, [UR7+0x80], R0 ;  /* 0x00008000ff0075a7 */ /* 0x000ea40008001007 */
[----:B-12---:R-:W-:Y:S05]  /*2d90*/  @P0 EXIT ;  /* 0x000000000000094d */ /* 0x006fea0003800000 */
[----:B------:R-:W-:Y:S02]  /*2da0*/  SHF.L.U32 R3, R3, 0x1f, RZ ;  /* 0x0000001f03037819 */ /* 0x000fe400000006ff */
[----:B------:R-:W-:-:S07]  /*2db0*/  MOV R0, UR7 ;  /* 0x0000000700007c02 */ /* 0x000fce0008000f00 */
.L_x_54:
[----:B-1----:R1:W2:Y:S02]  /*2dc0*/  SYNCS.PHASECHK.TRANS64.TRYWAIT P0, [R0+URZ+0x80], R3 ;  /* 0x00008003000075a7 */ /* 0x0022a400080011ff */
[----:B--2---:R-:W-:Y:S05]  /*2dd0*/  @!P0 NANOSLEEP.SYNCS 0x989680 ;  /* 0x009896800000895d */ /* 0x004fea0003900000 */
[----:B------:R-:W2:Y:S02]  /*2de0*/  @!P0 SYNCS.PHASECHK.TRANS64 P0, [R0+URZ+0x80], R3 ;  /* 0x00008003000085a7 */ /* 0x000ea400080010ff */
[----:B--2---:R-:W-:Y:S05]  /*2df0*/  @P0 EXIT ;  /* 0x000000000000094d */ /* 0x004fea0003800000 */
[----:B------:R-:W-:Y:S05]  /*2e00*/  BRA `(.L_x_54) ;  /* 0xfffffffc00ec7947 */ /* 0x000fea000383ffff */
.L_x_47:
[----:B------:R-:W-:Y:S05]  /*2e10*/  BRA.U UP4, `(.L_x_55) ;  /* 0x0000000d04d87547 */ /* 0x000fea000b800000 */
[----:B------:R-:W2:Y:S01]  /*2e20*/  S2UR UR7, SR_CgaCtaId ;  /* 0x00000000000779c3 */ /* 0x000ea20000008800 */
[----:B------:R-:W-:Y:S01]  /*2e30*/  UMOV UR4, 0x40 ;  /* 0x0000004000047882 */ /* 0x000fe20000000000 */
[----:B------:R-:W-:Y:S01]  /*2e40*/  NOP ;  /* 0x0000000000007918 */ /* 0x000fe20000000000 */
[----:B------:R-:W-:Y:S01]  /*2e50*/  UMOV UR6, 0x400 ;  /* 0x0000040000067882 */ /* 0x000fe20000000000 */
[----:B--2---:R-:W-:Y:S02]  /*2e60*/  ULEA UR5, UR7, UR4, 0x18 ;  /* 0x0000000407057291 */ /* 0x004fe4000f8ec0ff */
[----:B------:R-:W-:-:S07]  /*2e70*/  ULEA UR6, UR7, UR6, 0x18 ;  /* 0x0000000607067291 */ /* 0x000fce000f8ec0ff */
[----:B------:R-:W2:Y:S02]  /*2e80*/  LDS.U8 R0, [UR5+0x1c] ;  /* 0x00001c05ff007984 */ /* 0x000ea40008000000 */
[----:B--2---:R-:W-:-:S13]  /*2e90*/  ISETP.NE.AND P0, PT, R0, RZ, PT ;  /* 0x000000ff0000720c */ /* 0x004fda0003f05270 */
[----:B------:R-:W-:Y:S05]  /*2ea0*/  @P0 BRA `(.L_x_56) ;  /* 0x0000000000580947 */ /* 0x000fea0003800000 */
[----:B------:R-:W-:-:S13]  /*2eb0*/  ELECT P0, URZ, PT ;  /* 0x0000000000ff782f */ /* 0x000fda0003800000 */
[----:B------:R-:W-:Y:S05]  /*2ec0*/  @!P0 BRA `(.L_x_57) ;  /* 0x0000000000608947 */ /* 0x000fea0003800000 */
[----:B------:R-:W-:Y:S01]  /*2ed0*/  UMOV UR4, 0x10 ;  /* 0x0000001000047882 */ /* 0x000fe20000000000 */
[----:B------:R-:W-:Y:S01]  /*2ee0*/  HFMA2 R0, -RZ, RZ, 0, 5.9604644775390625e-08 ;  /* 0x00000001ff007431 */ /* 0x000fe200000001ff */
[----:B------:R-:W-:-:S03]  /*2ef0*/  MOV R3, 0xffff ;  /* 0x0000ffff00037802 */ /* 0x000fc60000000f00 */
[----:B------:R-:W-:Y:S04]  /*2f00*/  DEPBAR.LE SB2, 0x36 ;  /* 0x0000ad800000791a */ /* 0x000fe80000000000 */
[----:B------:R-:W2:Y:S02]  /*2f10*/  UTCATOMSWS.FIND_AND_SET.ALIGN UP0, UR4, UR4 ;  /* 0x00000004000475e3 */ /* 0x000ea40008000800 */
[----:B--2---:R-:W-:Y:S01]  /*2f20*/  MOV R4, UR4 ;  /* 0x0000000400047c02 */ /* 0x004fe20008000f00 */
[----:B------:R-:W-:Y:S06]  /*2f30*/  BRA.U UP0, `(.L_x_58) ;  /* 0x0000000100187547 */ /* 0x000fec000b800000 */
.L_x_59:
[----:B------:R-:W-:Y:S05]  /*2f40*/  NANOSLEEP 0x64 ;  /* 0x000000640000795d */ /* 0x000fea0003800000 */
[----:B------:R-:W-:-:S05]  /*2f50*/  UMOV UR4, 0x10 ;  /* 0x0000001000047882 */ /* 0x000fca0000000000 */
[----:B------:R-:W-:Y:S04]  /*2f60*/  DEPBAR.LE SB2, 0x36 ;  /* 0x0000ad800000791a */ /* 0x000fe80000000000 */
[----:B------:R-:W2:Y:S02]  /*2f70*/  UTCATOMSWS.FIND_AND_SET.ALIGN UP0, UR4, UR4 ;  /* 0x00000004000475e3 */ /* 0x000ea40008000800 */
[----:B--2---:R-:W-:Y:S01]  /*2f80*/  MOV R4, UR4 ;  /* 0x0000000400047c02 */ /* 0x004fe20008000f00 */
[----:B------:R-:W-:Y:S05]  /*2f90*/  BRA.U !UP0, `(.L_x_59) ;  /* 0xfffffffd08e87547 */ /* 0x000fea000b83ffff */
.L_x_58:
[-C--:B------:R-:W-:Y:S02]  /*2fa0*/  SHF.L.U32 R3, R3, R4.reuse, RZ ;  /* 0x0000000403037219 */ /* 0x080fe400000006ff */
[----:B------:R-:W-:Y:S01]  /*2fb0*/  SHF.L.U32 R0, R0, R4, RZ ;  /* 0x0000000400007219 */ /* 0x000fe200000006ff */
[----:B------:R-:W-:Y:S02]  /*2fc0*/  IMAD.SHL.U32 R4, R4, 0x20, RZ ;  /* 0x0000002004047824 */ /* 0x000fe400078e00ff */
[----:B------:R2:W-:Y:S04]  /*2fd0*/  ATOMS.OR RZ, [UR5+0x14], R3 ;  /* 0x00001403ffff798c */ /* 0x0005e8000b000005 */
[----:B------:R2:W-:Y:S04]  /*2fe0*/  ATOMS.OR RZ, [UR5+0x18], R0 ;  /* 0x00001800ffff798c */ /* 0x0005e8000b000005 */
[----:B------:R2:W-:Y:S01]  /*2ff0*/  STS [UR6+0x120], R4 ;  /* 0x00012004ff007988 */ /* 0x0005e20008000806 */
[----:B------:R-:W-:Y:S05]  /*3000*/  BRA `(.L_x_57) ;  /* 0x0000000000107947 */ /* 0x000fea0003800000 */
.L_x_56:
[----:B------:R-:W-:Y:S02]  /*3010*/  MOV R0, 0xffffffff ;  /* 0xffffffff00007802 */ /* 0x000fe40000000f00 */
[----:B------:R-:W-:-:S03]  /*3020*/  MOV R4, 0x3050 ;  /* 0x0000305000047802 */ /* 0x000fc60000000f00 */
[----:B------:R2:W-:Y:S04]  /*3030*/  STS [UR6+0x120], R0 ;  /* 0x00012000ff007988 */ /* 0x0005e80008000806 */
[----:B-12--5:R-:W-:Y:S05]  /*3040*/  CALL.REL.NOINC `($__internal_1_$__cuda_sm10x_tcgen05_guardrail_trap_phase_invalid_during_alloc) ;  /* 0x0000005000847944 */ /* 0x026fea0003c00000 */
.L_x_57:
[----:B------:R-:W-:Y:S05]  /*3050*/  WARPSYNC.ALL ;  /* 0x0000000000007948 */ /* 0x000fea0003800000 */
[----:B------:R-:W3:Y:S01]  /*3060*/  S2UR UR4, SR_CgaCtaId ;  /* 0x00000000000479c3 */ /* 0x000ee20000008800 */
[----:B------:R-:W-:Y:S01]  /*3070*/  UMOV UR26, 0x400 ;  /* 0x00000400001a7882 */ /* 0x000fe20000000000 */
[----:B------:R-:W-:-:S06]  /*3080*/  NOP ;  /* 0x0000000000007918 */ /* 0x000fcc0000000000 */
[----:B------:R-:W-:Y:S06]  /*3090*/  BAR.ARV 0x6, 0xa0 ;  /* 0x0182800000007b1d */ /* 0x000fec0000002000 */
[----:B------:R-:W4:Y:S01]  /*30a0*/  LDCU UR5, c[0x0][0x38c] ;  /* 0x00007180ff0577ac */ /* 0x000f220008000800 */
[----:B------:R-:W-:Y:S01]  /*30b0*/  LOP3.LUT R2, R2, 0xffff, RZ, 0xc0, !PT ;  /* 0x0000ffff02027812 */ /* 0x000fe200078ec0ff */
[----:B------:R-:W-:Y:S01]  /*30c0*/  IMAD.MOV.U32 R11, RZ, RZ, 0x1 ;  /* 0x00000001ff0b7424 */ /* 0x000fe200078e00ff */
[----:B------:R-:W-:Y:S01]  /*30d0*/  CS2R R8, SRZ ;  /* 0x0000000000087805 */ /* 0x000fe2000001ff00 */
[----:B------:R-:W1:Y:S01]  /*30e0*/  LDCU UR7, c[0x0][0x38c] ;  /* 0x00007180ff0777ac */ /* 0x000e620008000800 */
[----:B------:R-:W-:Y:S01]  /*30f0*/  R2UR UR27, R2 ;  /* 0x00000000021b72ca */ /* 0x000fe200000e0000 */
[----:B------:R-:W-:Y:S01]  /*3100*/  IMAD.MOV.U32 R10, RZ, RZ, RZ ;  /* 0x000000ffff0a7224 */ /* 0x000fe200078e00ff */
[----:B------:R-:W-:Y:S01]  /*3110*/  UMOV UR30, URZ ;  /* 0x000000ff001e7c82 */ /* 0x000fe20008000000 */
[----:B------:R-:W-:Y:S01]  /*3120*/  UMOV UR24, URZ ;  /* 0x000000ff00187c82 */ /* 0x000fe20008000000 */
[----:B---3--:R-:W-:Y:S01]  /*3130*/  ULEA UR26, UR4, UR26, 0x18 ;  /* 0x0000001a041a7291 */ /* 0x008fe2000f8ec0ff */
[----:B------:R-:W-:Y:S01]  /*3140*/  UMOV UR38, 0x0 ;  /* 0x0000000000267882 */ /* 0x000fe20000000000 */
[----:B------:R-:W-:-:S02]  /*3150*/  UMOV UR39, 0x4200010 ;  /* 0x0420001000277882 */ /* 0x000fc40000000000 */
[----:B------:R-:W-:Y:S02]  /*3160*/  UIADD3 UR4, UPT, UPT, UR26, 0x4400, URZ ;  /* 0x000044001a047890 */ /* 0x000fe4000fffe0ff */
[----:B------:R-:W-:Y:S02]  /*3170*/  UIADD3 UR6, UPT, UPT, UR26, 0xc400, URZ ;  /* 0x0000c4001a067890 */ /* 0x000fe4000fffe0ff */
[----:B----4-:R-:W-:Y:S01]  /*3180*/  UIADD3 UR5, UPT, UPT, UR5, 0x7f, URZ ;  /* 0x0000007f05057890 */ /* 0x010fe2000fffe0ff */
[----:B--2---:R-:W2:Y:S01]  /*3190*/  LDS R0, [UR26+0x120] ;  /* 0x0001201aff007984 */ /* 0x004ea20008000800 */
[----:B-1----:R-:W-:Y:S01]  /*31a0*/  UMOV UR36, 0x0 ;  /* 0x0000000000247882 */ /* 0x002fe20000000000 */
[----:B------:R-:W-:Y:S01]  /*31b0*/  UMOV UR37, 0x4200010 ;  /* 0x0420001000257882 */ /* 0x000fe20000000000 */
[----:B------:R-:W-:Y:S02]  /*31c0*/  USHF.R.S32.HI UR40, URZ, 0x1f, UR5 ;  /* 0x0000001fff287899 */ /* 0x000fe40008011405 */
[----:B------:R-:W-:-:S02]  /*31d0*/  UISETP.GE.AND UP4, UPT, UR7, 0x1, UPT ;  /* 0x000000010700788c */ /* 0x000fc4000bf86270 */
[----:B------:R-:W-:Y:S02]  /*31e0*/  ULEA.HI UR40, UR40, UR5, URZ, 0x7 ;  /* 0x0000000528287291 */ /* 0x000fe4000f8f38ff */
[----:B------:R-:W-:Y:S02]  /*31f0*/  USHF.R.U32.HI UR5, URZ, 0x4, UR4 ;  /* 0x00000004ff057899 */ /* 0x000fe40008011604 */
[----:B------:R-:W-:Y:S02]  /*3200*/  USHF.R.S32.HI UR40, URZ, 0x7, UR40 ;  /* 0x00000007ff287899 */ /* 0x000fe40008011428 */
[----:B------:R-:W-:Y:S02]  /*3210*/  USHF.R.U32.HI UR4, URZ, 0x4, UR6 ;  /* 0x00000004ff047899 */ /* 0x000fe40008011606 */
[----:B------:R-:W-:Y:S02]  /*3220*/  UISETP.LT.AND UP0, UPT, UR40, 0x1, UPT ;  /* 0x000000012800788c */ /* 0x000fe4000bf01270 */
[----:B------:R-:W-:-:S02]  /*3230*/  ULOP3.LUT UR5, UR5, 0x3fff, URZ, 0xc0, !UPT ;  /* 0x00003fff05057892 */ /* 0x000fc4000f8ec0ff */
[----:B------:R-:W-:Y:S02]  /*3240*/  ULOP3.LUT UR4, UR4, 0x3fff, URZ, 0xc0, !UPT ;  /* 0x00003fff04047892 */ /* 0x000fe4000f8ec0ff */
[----:B------:R-:W-:Y:S02]  /*3250*/  USEL UR41, UR40, 0x1, !UP0 ;  /* 0x0000000128297887 */ /* 0x000fe4000c000000 */
[----:B------:R-:W-:Y:S02]  /*3260*/  ULOP3.LUT UR28, UR5, 0x10000, URZ, 0xfc, !UPT ;  /* 0x00010000051c7892 */ /* 0x000fe4000f8efcff */
[----:B------:R-:W-:Y:S02]  /*3270*/  ULOP3.LUT UR29, UR4, 0x10000, URZ, 0xfc, !UPT ;  /* 0x00010000041d7892 */ /* 0x000fe4000f8efcff */
[----:B------:R-:W-:Y:S01]  /*3280*/  UIADD3 UR41, UPT, UPT, -UR41, URZ, URZ ;  /* 0x000000ff29297290 */ /* 0x000fe2000fffe1ff */
[----:B------:R-:W-:Y:S01]  /*3290*/  UMOV UR34, 0x0 ;  /* 0x0000000000227882 */ /* 0x000fe20000000000 */
[----:B------:R-:W-:Y:S01]  /*32a0*/  UMOV UR35, 0x4200010 ;  /* 0x0420001000237882 */ /* 0x000fe20000000000 */
[----:B------:R-:W-:Y:S01]  /*32b0*/  UMOV UR32, 0x0 ;  /* 0x0000000000207882 */ /* 0x000fe20000000000 */
[----:B------:R-:W-:Y:S01]  /*32c0*/  UMOV UR33, 0x4200010 ;  /* 0x0420001000217882 */ /* 0x000fe20000000000 */
[----:B--2---:R-:W-:-:S15]  /*32d0*/  R2UR UR42, R0 ;  /* 0x00000000002a72ca */ /* 0x004fde00000e0000 */
.L_x_66:
[----:B------:R-:W-:Y:S02]  /*32e0*/  LEA R0, R10, UR26, 0x3 ;  /* 0x0000001a0a007c11 */ /* 0x000fe4000f8e18ff */
[----:B------:R-:W-:Y:S02]  /*32f0*/  SHF.L.U32 R5, R9, 0x1f, RZ ;  /* 0x0000001f09057819 */ /* 0x000fe400000006ff */
[----:B------:R-:W-:Y:S01]  /*3300*/  PLOP3.LUT P0, PT, PT, PT, UP4, 0x80, 0x8 ;  /* 0x000000000008781c */ /* 0x000fe20003f0f048 */
[----:B------:R-:W-:Y:S01]  /*3310*/  VIADD R3, R0, 0x80 ;  /* 0x0000008000037836 */ /* 0x000fe20000000000 */
[----:B-1----:R-:W1:Y:S02]  /*3320*/  SYNCS.PHASECHK.TRANS64.TRYWAIT P1, [R0+URZ+0x70], R5 ;  /* 0x00007005000075a7 */ /* 0x002e6400080211ff */
[----:B-1-3--:R-:W-:Y:S09]  /*3330*/  @!P1 BRA `(.L_x_60) ;  /* 0x0000004800549947 */ /* 0x00aff20003800000 */
.L_x_127:
[----:B------:R-:W-:Y:S01]  /*3340*/  LEA R4, R10, UR26, 0x4 ;  /* 0x0000001a0a047c11 */ /* 0x000fe2000f8e20ff */
[----:B------:R-:W-:Y:S01]  /*3350*/  @UP4 ULEA UR4, UR24, UR26, 0x3 ;  /* 0x0000001a18044291 */ /* 0x000fe2000f8e18ff */
[----:B------:R-:W-:Y:S01]  /*3360*/  PLOP3.LUT P2, PT, PT, PT, PT, 0x80, 0x8 ;  /* 0x000000000008781c */ /* 0x000fe20003f4f070 */
[----:B------:R-:W-:Y:S01]  /*3370*/  ULEA UR31, UR30, UR26, 0x3 ;  /* 0x0000001a1e1f7291 */ /* 0x000fe2000f8e18ff */
[----:B------:R-:W-:Y:S02]  /*3380*/  PRMT R3, RZ, 0x654, R3 ;  /* 0x00000654ff037816 */ /* 0x000fe40000000003 */
[----:B-1----:R-:W1:Y:S01]  /*3390*/  LDS.128 R4, [R4+0x100] ;  /* 0x0001000004047984 */ /* 0x002e620000000c00 */
[----:B------:R-:W-:Y:S02]  /*33a0*/  @P0 SHF.L.U32 R2, R8, 0x1f, RZ ;  /* 0x0000001f08020819 */ /* 0x000fe400000006ff */
[----:B------:R-:W-:Y:S01]  /*33b0*/  SHF.L.U32 R0, R11, 0x1f, RZ ;  /* 0x0000001f0b007819 */ /* 0x000fe200000006ff */
[----:B------:R-:W-:Y:S01]  /*33c0*/  @!PT LDS RZ, [RZ] ;  /* 0x00000000fffff984 */ /* 0x000fe20000000800 */
[----:B------:R-:W-:Y:S01]  /*33d0*/  @!PT LDS RZ, [RZ] ;  /* 0x00000000fffff984 */ /* 0x000fe20000000800 */
[----:B------:R-:W-:Y:S01]  /*33e0*/  @!PT LDS RZ, [RZ] ;  /* 0x00000000fffff984 */ /* 0x000fe20000000800 */
[----:B------:R-:W-:Y:S01]  /*33f0*/  @!PT LDS RZ, [RZ] ;  /* 0x00000000fffff984 */ /* 0x000fe20000000800 */
[----:B------:R2:W-:Y:S06]  /*3400*/  MEMBAR.ALL.CTA ;  /* 0x0000000000007992 */ /* 0x0005ec0000008000 */
[----:B--2---:R-:W2:Y:S02]  /*3410*/  FENCE.VIEW.ASYNC.S ;  /* 0x00000000000073c6 */ /* 0x004ea40000000000 */
[----:B--2---:R2:W-:Y:S01]  /*3420*/  SYNCS.ARRIVE.TRANS64.RED.A1T0 RZ, [R3+URZ], RZ ;  /* 0x000000ff03ff79a7 */ /* 0x0045e200081004ff */
[----:B------:R2:W3:Y:S01]  /*3430*/  @P0 SYNCS.PHASECHK.TRANS64.TRYWAIT P2, [UR4], R2 ;  /* 0x00000002ff0005a7 */ /* 0x0004e20008041104 */
[----:B------:R-:W-:Y:S01]  /*3440*/  ULEA.HI UR4, UR30, UR30, URZ, 0x1 ;  /* 0x0000001e1e047291 */ /* 0x000fe2000f8f08ff */
[----:B-1----:R-:W-:-:S03]  /*3450*/  LOP3.LUT P1, RZ, R6, 0x1, RZ, 0xc0, !PT ;  /* 0x0000000106ff7812 */ /* 0x002fc6000782c0ff */
[----:B------:R-:W-:Y:S02]  /*3460*/  USHF.L.U32 UR11, UR4, 0x6, URZ ;  /* 0x00000006040b7899 */ /* 0x000fe400080006ff */
[----:B------:R-:W-:Y:S02]  /*3470*/  ULOP3.LUT UR4, UR4, 0xffe, URZ, 0xc0, !UPT ;  /* 0x00000ffe04047892 */ /* 0x000fe4000f8ec0ff */
[----:B------:R-:W-:Y:S02]  /*3480*/  ULOP3.LUT UR11, UR11, 0xffffff80, URZ, 0xc0, !UPT ;  /* 0xffffff800b0b7892 */ /* 0x000fe4000f8ec0ff */
[----:B------:R-:W-:Y:S02]  /*3490*/  UIADD3 UR4, UPT, UPT, -UR4, UR30, URZ ;  /* 0x0000001e04047290 */ /* 0x000fe4000fffe1ff */
[----:B------:R-:W-:Y:S01]  /*34a0*/  UIADD3 UR11, UPT, UPT, UR42, UR11, URZ ;  /* 0x0000000b2a0b7290 */ /* 0x000fe2000fffe0ff */
[----:B------:R-:W1:Y:S03]  /*34b0*/  SYNCS.PHASECHK.TRANS64.TRYWAIT P0, [UR31+0xb0], R0 ;  /* 0x0000b000ff0075a7 */ /* 0x000e66000800111f */
[----:B------:R-:W-:Y:S01]  /*34c0*/  ULEA UR11, UR4, UR11, 0x14 ;  /* 0x0000000b040b7291 */ /* 0x000fe2000f8ea0ff */
[----:B-123--:R-:W-:Y:S11]  /*34d0*/  @!P0 BRA `(.L_x_61) ;  /* 0x0000004800008947 */ /* 0x00eff60003800000 */
.L_x_129:
[----:B------:R-:W-:Y:S01]  /*34e0*/  IADD3 R10, PT, PT, R10, 0x1, RZ ;  /* 0x000000010a0a7810 */ /* 0x000fe20007ffe0ff */
[----:B------:R-:W-:Y:S06]  /*34f0*/  BRA.U !UP4, `(.L_x_62) ;  /* 0x000000010cc07547 */ /* 0x000fec000b800000 */
[----:B------:R-:W-:Y:S01]  /*3500*/  UPLOP3.LUT UP2, UPT, UPT, UPT, UPT, 0x40, 0x4 ;  /* 0x000000000004789c */ /* 0x000fe20003f4e870 */
[----:B------:R-:W-:Y:S01]  /*3510*/  UMOV UR23, UR41 ;  /* 0x0000002900177c82 */ /* 0x000fe20008000000 */
[----:B------:R-:W-:Y:S01]  /*3520*/  UMOV UR22, UR40 ;  /* 0x0000002800167c82 */ /* 0x000fe20008000000 */
[----:B------:R-:W-:-:S08]  /*3530*/  UMOV UR10, UR24 ;  /* 0x00000018000a7c82 */ /* 0x000fd00008000000 */
.L_x_65:
[----:B------:R-:W-:Y:S02]  /*3540*/  UIADD3 UR23, UPT, UPT, UR23, 0x1, URZ ;  /* 0x0000000117177890 */ /* 0x000fe4000fffe0ff */
[----:B--2---:R-:W-:Y:S02]  /*3550*/  ULEA UR5, UR10, UR26, 0x3 ;  /* 0x0000001a0a057291 */ /* 0x004fe4000f8e18ff */
[----:B------:R-:W-:Y:S01]  /*3560*/  UISETP.NE.AND UP3, UPT, UR23, URZ, UPT ;  /* 0x000000ff1700728c */ /* 0x000fe2000bf65270 */
[----:B---3--:R-:W-:Y:S10]  /*3570*/  @P2 BRA `(.L_x_63) ;  /* 0x00000000000c2947 */ /* 0x008ff40003800000 */
[----:B-1----:R-:W-:Y:S04]  /*3580*/  SHF.L.U32 R3, R8, 0x1f, RZ ;  /* 0x0000001f08037819 */ /* 0x002fe800000006ff */
[----:B------:R-:W1:Y:S02]  /*3590*/  SYNCS.PHASECHK.TRANS64.TRYWAIT P0, [UR5], R3 ;  /* 0x00000003ff0075a7 */ /* 0x000e640008001105 */
[----:B-1----:R-:W-:Y:S05]  /*35a0*/  @!P0 BRA `(.L_x_64) ;  /* 0x0000004400e48947 */ /* 0x002fea0003800000 */
.L_x_63:
[----:B------:R-:W-:Y:S01]  /*35b0*/  UISETP.NE.AND UP0, UPT, UR22, 0x1, UPT ;  /* 0x000000011600788c */ /* 0x000fe2000bf05270 */
[----:B------:R-:W-:Y:S01]  /*35c0*/  PLOP3.LUT P2, PT, PT, PT, PT, 0x80, 0x8 ;  /* 0x000000000008781c */ /* 0x000fe20003f4f070 */
[----:B------:R-:W-:Y:S02]  /*35d0*/  UIADD3 UR4, UPT, UPT, UR10, 0x1, URZ ;  /* 0x000000010a047890 */ /* 0x000fe4000fffe0ff */
[----:B------:R-:W-:Y:S02]  /*35e0*/  UIADD3 UR25, UPT, UPT, UR5, 0x20, URZ ;  /* 0x0000002005197890 */ /* 0x000fe4000fffe0ff */
[----:B------:R-:W-:Y:S01]  /*35f0*/  UISETP.NE.AND UP1, UPT, UR4, 0x4, UPT ;  /* 0x000000040400788c */ /* 0x000fe2000bf25270 */
[----:B------:R-:W-:Y:S01]  /*3600*/  PLOP3.LUT P0, PT, PT, PT, UP0, 0x80, 0x8 ;  /* 0x000000000008781c */ /* 0x000fe20003f0f008 */
[----:B------:R-:W-:Y:S02]  /*3610*/  UIADD3 UR22, UPT, UPT, UR22, -0x1, URZ ;  /* 0xffffffff16167890 */ /* 0x000fe4000fffe0ff */
[----:B------:R-:W-:Y:S02]  /*3620*/  USEL UR6, URZ, 0x1, UP1 ;  /* 0x00000001ff067887 */ /* 0x000fe40008800000 */
[----:B------:R-:W-:Y:S01]  /*3630*/  USEL UR24, UR4, URZ, UP1 ;  /* 0x000000ff04187287 */ /* 0x000fe20008800000 */
[----:B------:R-:W-:Y:S01]  /*3640*/  UMOV UR7, 0x40004040 ;  /* 0x4000404000077882 */ /* 0x000fe20000000000 */
[----:B------:R-:W-:Y:S02]  /*3650*/  UMOV UR5, 0x40004040 ;  /* 0x4000404000057882 */ /* 0x000fe40000000000 */
[----:B------:R-:W-:Y:S01]  /*3660*/  @UP0 ULEA UR4, UR24, UR26, 0x3 ;  /* 0x0000001a18040291 */ /* 0x000fe2000f8e18ff */
[----:B------:R-:W-:Y:S01]  /*3670*/  LOP3.LUT R8, R8, UR6, RZ, 0x3c, !PT ;  /* 0x0000000608087c12 */ /* 0x000fe2000f8e3cff */
[----:B------:R-:W-:Y:S01]  /*3680*/  ULEA UR6, UR10, UR29, 0xa ;  /* 0x0000001d0a067291 */ /* 0x000fe2000f8e50ff */
[----:B------:R-:W-:Y:S02]  /*3690*/  UMOV UR21, 0x40004040 ;  /* 0x4000404000157882 */ /* 0x000fe40000000000 */
[----:B-1----:R-:W-:Y:S01]  /*36a0*/  @P0 SHF.L.U32 R0, R8, 0x1f, RZ ;  /* 0x0000001f08000819 */ /* 0x002fe200000006ff */
[----:B------:R-:W-:Y:S02]  /*36b0*/  UIADD3 UR20, UPT, UPT, UR6, 0x2, URZ ;  /* 0x0000000206147890 */ /* 0x000fe4000fffe0ff */
[----:B------:R-:W-:Y:S01]  /*36c0*/  UIADD3 UR16, UPT, UPT, UR6, 0x4, URZ ;  /* 0x0000000406107890 */ /* 0x000fe2000fffe0ff */
[----:B------:R2:W3:Y:S01]  /*36d0*/  @P0 SYNCS.PHASECHK.TRANS64.TRYWAIT P2, [UR4], R0 ;  /* 0x00000000ff0005a7 */ /* 0x0004e20008041104 */
[----:B------:R-:W-:Y:S02]  /*36e0*/  ULEA UR4, UR10, UR28, 0x9 ;  /* 0x0000001c0a047291 */ /* 0x000fe4000f8e48ff */
[----:B------:R-:W-:Y:S02]  /*36f0*/  UIADD3 UR12, UPT, UPT, UR6, 0x6, URZ ;  /* 0x00000006060c7890 */ /* 0x000fe4000fffe0ff */
[----:B------:R-:W-:Y:S02]  /*3700*/  UIADD3 UR18, UPT, UPT, UR4, 0x2, URZ ;  /* 0x0000000204127890 */ /* 0x000fe4000fffe0ff */
[----:B------:R-:W-:Y:S02]  /*3710*/  UIADD3 UR14, UPT, UPT, UR4, 0x4, URZ ;  /* 0x00000004040e7890 */ /* 0x000fe4000fffe0ff */
[----:B------:R-:W-:Y:S01]  /*3720*/  UIADD3 UR8, UPT, UPT, UR4, 0x6, URZ ;  /* 0x0000000604087890 */ /* 0x000fe2000fffe0ff */
[----:B------:R2:W-:Y:S01]  /*3730*/  UTCQMMA gdesc[UR4], gdesc[UR6], tmem[UR11], tmem[UR38], idesc[UR39], UP2 ;  /* 0x00ff2606040075ea */ /* 0x0005e2000900030b */
[----:B------:R-:W-:Y:S01]  /*3740*/  UPLOP3.LUT UP2, UPT, UPT, UPT, UPT, 0x80, 0x8 ;  /* 0x000000000008789c */ /* 0x000fe20003f4f070 */
[----:B------:R-:W-:Y:S01]  /*3750*/  UMOV UR19, 0x40004040 ;  /* 0x4000404000137882 */ /* 0x000fe20000000000 */
[----:B------:R-:W-:Y:S01]  /*3760*/  UMOV UR17, 0x40004040 ;  /* 0x4000404000117882 */ /* 0x000fe20000000000 */
[----:B------:R2:W-:Y:S01]  /*3770*/  UTCQMMA gdesc[UR18], gdesc[UR20], tmem[UR11], tmem[UR36], idesc[UR37], UPT ;  /* 0x00ff2414120075ea */ /* 0x0005e2000b80030b */
[----:B------:R-:W-:Y:S01]  /*3780*/  UMOV UR15, 0x40004040 ;  /* 0x40004040000f7882 */ /* 0x000fe20000000000 */
[----:B------:R-:W-:Y:S01]  /*3790*/  UMOV UR13, 0x40004040 ;  /* 0x40004040000d7882 */ /* 0x000fe20000000000 */
[----:B------:R-:W-:Y:S01]  /*37a0*/  UMOV UR9, 0x40004040 ;  /* 0x4000404000097882 */ /* 0x000fe20000000000 */
[----:B------:R2:W-:Y:S01]  /*37b0*/  UTCQMMA gdesc[UR14], gdesc[UR16], tmem[UR11], tmem[UR34], idesc[UR35], UPT ;  /* 0x00ff22100e0075ea */ /* 0x0005e2000b80030b */
[----:B------:R2:W-:Y:S01]  /*37c0*/  UTCQMMA gdesc[UR8], gdesc[UR12], tmem[UR11], tmem[UR32], idesc[UR33], UPT ;  /* 0x00ff200c080075ea */ /* 0x0005e2000b80030b */
[----:B------:R2:W-:Y:S01]  /*37d0*/  UTCBAR.MULTICAST [UR25], URZ, UR27 ;  /* 0x000000ff190073e9 */ /* 0x0005e2000800081b */
[----:B------:R-:W-:Y:S01]  /*37e0*/  UMOV UR10, UR24 ;  /* 0x00000018000a7c82 */ /* 0x000fe20008000000 */
[----:B------:R-:W-:Y:S05]  /*37f0*/  BRA.U UP3, `(.L_x_65) ;  /* 0xfffffffd03507547 */ /* 0x000fea000b83ffff */
.L_x_62:
[----:B--2---:R-:W-:Y:S01]  /*3800*/  UIADD3 UR4, UPT, UPT, UR30, 0x1, URZ ;  /* 0x000000011e047890 */ /* 0x004fe2000fffe0ff */
[C---:B------:R-:W-:Y:S01]  /*3810*/  ISETP.NE.AND P0, PT, R10.reuse, 0x2, PT ;  /* 0x000000020a00780c */ /* 0x040fe20003f05270 */
[----:B------:R-:W-:Y:S02]  /*3820*/  UIADD3 UR5, UPT, UPT, UR31, 0x90, URZ ;  /* 0x000000901f057890 */ /* 0x000fe4000fffe0ff */
[----:B------:R-:W-:Y:S01]  /*3830*/  UISETP.NE.AND UP0, UPT, UR4, 0x4, UPT ;  /* 0x000000040400788c */ /* 0x000fe2000bf05270 */
[----:B-1----:R-:W-:Y:S02]  /*3840*/  SEL R0, RZ, 0x1, P0 ;  /* 0x00000001ff007807 */ /* 0x002fe40000000000 */
[----:B------:R-:W-:Y:S01]  /*3850*/  SEL R10, R10, RZ, P0 ;  /* 0x000000ff0a0a7207 */ /* 0x000fe20000000000 */
[----:B------:R-:W-:Y:S01]  /*3860*/  USEL UR6, URZ, 0x1, UP0 ;  /* 0x00000001ff067887 */ /* 0x000fe20008000000 */
[----:B------:R-:W-:Y:S01]  /*3870*/  LOP3.LUT R9, R9, R0, RZ, 0x3c, !PT ;  /* 0x0000000009097212 */ /* 0x000fe200078e3cff */
[----:B------:R-:W-:Y:S01]  /*3880*/  USEL UR30, UR4, URZ, UP0 ;  /* 0x000000ff041e7287 */ /* 0x000fe20008000000 */
[----:B------:R1:W-:Y:S03]  /*3890*/  UTCBAR [UR5], URZ ;  /* 0x000000ff050073e9 */ /* 0x0003e600080000ff */
[----:B------:R-:W-:Y:S01]  /*38a0*/  LOP3.LUT R11, R11, UR6, RZ, 0x3c, !PT ;  /* 0x000000060b0b7c12 */ /* 0x000fe2000f8e3cff */
[----:B------:R-:W-:Y:S07]  /*38b0*/  @P1 BRA `(.L_x_66) ;  /* 0xfffffff800881947 */ /* 0x000fee000383ffff */
[----:B------:R-:W2:Y:S01]  /*38c0*/  S2UR UR8, SR_CgaCtaId ;  /* 0x00000000000879c3 */ /* 0x000ea20000008800 */
[----:B------:R-:W-:Y:S01]  /*38d0*/  ELECT P0, URZ, PT ;  /* 0x0000000000ff782f */ /* 0x000fe20003800000 */
[----:B------:R-:W-:Y:S01]  /*38e0*/  IMAD.MOV.U32 R0, RZ, RZ, 0x1 ;  /* 0x00000001ff007424 */ /* 0x000fe200078e00ff */
[----:B------:R-:W-:Y:S01]  /*38f0*/  UIADD3 UR26, UPT, UPT, UR26, 0xb0, URZ ;  /* 0x000000b01a1a7890 */ /* 0x000fe2000fffe0ff */
[----:B------:R-:W-:Y:S01]  /*3900*/  SHF.L.U32 R3, R11, 0x1f, RZ ;  /* 0x0000001f0b037819 */ /* 0x000fe200000006ff */
[----:B------:R-:W-:-:S03]  /*3910*/  UMOV UR4, 0x40 ;  /* 0x0000004000047882 */ /* 0x000fc60000000000 */
[----:B------:R-:W-:Y:S01]  /*3920*/  UVIRTCOUNT.DEALLOC.SMPOOL 0x80 ;  /* 0x000000800000784c */ /* 0x000fe20000000000 */
[----:B--2---:R-:W-:Y:S02]  /*3930*/  ULEA UR8, UR8, UR4, 0x18 ;  /* 0x0000000408087291 */ /* 0x004fe4000f8ec0ff */
[----:B------:R-:W-:-:S07]  /*3940*/  ULEA UR4, UR30, UR26, 0x3 ;  /* 0x0000001a1e047291 */ /* 0x000fce000f8e18ff */
[----:B------:R2:W-:Y:S02]  /*3950*/  @P0 STS.U8 [UR8+0x1c], R0 ;  /* 0x00001c00ff000988 */ /* 0x0005e40008000008 */
[----:B------:R-:W4:Y:S02]  /*3960*/  SYNCS.PHASECHK.TRANS64.TRYWAIT P0, [UR4], R3 ;  /* 0x00000003ff0075a7 */ /* 0x000f240008001104 */
[----:B--2-4-:R-:W-:Y:S05]  /*3970*/  @!P0 BRA `(.L_x_67) ;  /* 0x0000004400088947 */ /* 0x014fea0003800000 */
.L_x_132:
[----:B------:R-:W-:-:S04]  /*3980*/  UIADD3 UR4, UPT, UPT, UR30, 0x1, URZ ;  /* 0x000000011e047890 */ /* 0x000fc8000fffe0ff */
[----:B------:R-:W-:-:S04]  /*3990*/  UISETP.NE.AND UP0, UPT, UR4, 0x4, UPT ;  /* 0x000000040400788c */ /* 0x000fc8000bf05270 */
[----:B------:R-:W-:Y:S02]  /*39a0*/  USEL UR6, URZ, 0x1, UP0 ;  /* 0x00000001ff067887 */ /* 0x000fe40008000000 */
[----:B------:R-:W-:-:S04]  /*39b0*/  USEL UR4, UR4, URZ, UP0 ;  /* 0x000000ff04047287 */ /* 0x000fc80008000000 */
[----:B-1----:R-:W-:Y:S01]  /*39c0*/  ULEA UR5, UR4, UR26, 0x3 ;  /* 0x0000001a04057291 */ /* 0x002fe2000f8e18ff */
[----:B------:R-:W-:-:S04]  /*39d0*/  LOP3.LUT R2, R11, UR6, RZ, 0x3c, !PT ;  /* 0x000000060b027c12 */ /* 0x000fc8000f8e3cff */
[----:B--2---:R-:W-:-:S04]  /*39e0*/  SHF.L.U32 R3, R2, 0x1f, RZ ;  /* 0x0000001f02037819 */ /* 0x004fc800000006ff */
[----:B------:R-:W1:Y:S02]  /*39f0*/  SYNCS.PHASECHK.TRANS64.TRYWAIT P0, [UR5], R3 ;  /* 0x00000003ff0075a7 */ /* 0x000e640008001105 */
[----:B-1----:R-:W-:Y:S05]  /*3a00*/  @!P0 BRA `(.L_x_68) ;  /* 0x0000004000fc8947 */ /* 0x002fea0003800000 */
.L_x_134:
        /* <DEDUP_REMOVED lines=9> */
.L_x_136:
[----:B------:R-:W-:-:S04]  /*3aa0*/  UIADD3 UR4, UPT, UPT, UR4, 0x1, URZ ;  /* 0x0000000104047890 */ /* 0x000fc8000fffe0ff */
[----:B------:R-:W-:-:S04]  /*3ab0*/  UISETP.NE.AND UP0, UPT, UR4, 0x4, UPT ;  /* 0x000000040400788c */ /* 0x000fc8000bf05270 */
[----:B------:R-:W-:Y:S02]  /*3ac0*/  USEL UR5, URZ, 0x1, UP0 ;  /* 0x00000001ff057887 */ /* 0x000fe40008000000 */
[----:B------:R-:W-:-:S04]  /*3ad0*/  USEL UR4, UR4, URZ, UP0 ;  /* 0x000000ff04047287 */ /* 0x000fc80008000000 */
[----:B------:R-:W-:Y:S01]  /*3ae0*/  ULEA UR4, UR4, UR26, 0x3 ;  /* 0x0000001a04047291 */ /* 0x000fe2000f8e18ff */
[----:B-1----:R-:W-:-:S04]  /*3af0*/  LOP3.LUT R3, R2, UR5, RZ, 0x3c, !PT ;  /* 0x0000000502037c12 */ /* 0x002fc8000f8e3cff */
[----:B------:R-:W-:-:S04]  /*3b00*/  SHF.L.U32 R3, R3, 0x1f, RZ ;  /* 0x0000001f03037819 */ /* 0x000fc800000006ff */
[----:B------:R-:W1:Y:S02]  /*3b10*/  SYNCS.PHASECHK.TRANS64.TRYWAIT P0, [UR4], R3 ;  /* 0x00000003ff0075a7 */ /* 0x000e640008001104 */
[----:B-1----:R-:W-:Y:S05]  /*3b20*/  @!P0 BRA `(.L_x_70) ;  /* 0x0000004000e48947 */ /* 0x002fea0003800000 */
.L_x_138:
[----:B------:R-:W-:Y:S01]  /*3b30*/  NOP ;  /* 0x0000000000007918 */ /* 0x000fe20000000000 */
[----:B-1----:R-:W1:Y:S01]  /*3b40*/  LDS R0, [UR8+0x14] ;  /* 0x00001408ff007984 */ /* 0x002e620008000800 */
[----:B------:R-:W-:Y:S01]  /*3b50*/  ULOP3.LUT UR4, UR42, 0xffff, URZ, 0xc0, !UPT ;  /* 0x0000ffff2a047892 */ /* 0x000fe2000f8ec0ff */
[----:B------:R-:W-:Y:S01]  /*3b60*/  UMOV UR5, 0xffff ;  /* 0x0000ffff00057882 */ /* 0x000fe20000000000 */
[----:B------:R-:W-:Y:S02]  /*3b70*/  UMOV UR6, 0x1 ;  /* 0x0000000100067882 */ /* 0x000fe40000000000 */
[----:B------:R-:W-:-:S04]  /*3b80*/  USHF.R.U32.HI UR4, URZ, 0x5, UR4 ;  /* 0x00000005ff047899 */ /* 0x000fc80008011604 */
[----:B------:R-:W-:Y:S02]  /*3b90*/  USHF.L.U32 UR5, UR5, UR4, URZ ;  /* 0x0000000405057299 */ /* 0x000fe400080006ff */
[----:B------:R-:W-:-:S04]  /*3ba0*/  USHF.L.U32 UR4, UR6, UR4, URZ ;  /* 0x0000000406047299 */ /* 0x000fc800080006ff */
[----:B-1----:R-:W-:-:S04]  /*3bb0*/  LOP3.LUT R0, R0, UR5, RZ, 0xc0, !PT ;  /* 0x0000000500007c12 */ /* 0x002fc8000f8ec0ff */
[----:B------:R-:W-:-:S13]  /*3bc0*/  ISETP.NE.AND P0, PT, R0, UR5, PT ;  /* 0x0000000500007c0c */ /* 0x000fda000bf05270 */
[----:B------:R-:W-:Y:S05]  /*3bd0*/  @P0 BRA `(.L_x_71) ;  /* 0x0000000000580947 */ /* 0x000fea0003800000 */
[----:B------:R-:W1:Y:S02]  /*3be0*/  LDS R0, [UR8+0x18] ;  /* 0x00001808ff007984 */ /* 0x000e640008000800 */
[----:B-1----:R-:W-:-:S04]  /*3bf0*/  LOP3.LUT R0, R0, UR4, RZ, 0xc0, !PT ;  /* 0x0000000400007c12 */ /* 0x002fc8000f8ec0ff */
[----:B------:R-:W-:-:S13]  /*3c00*/  ISETP.NE.AND P0, PT, R0, UR4, PT ;  /* 0x0000000400007c0c */ /* 0x000fda000bf05270 */
[----:B------:R-:W-:Y:S05]  /*3c10*/  @P0 BRA `(.L_x_72) ;  /* 0x00000000003c0947 */ /* 0x000fea0003800000 */
[----:B------:R-:W1:Y:S01]  /*3c20*/  S2R R2, SR_LANEID ;  /* 0x0000000000027919 */ /* 0x000e620000000000 */
[----:B------:R-:W-:Y:S01]  /*3c30*/  ULOP3.LUT UR5, URZ, UR5, URZ, 0x33, !UPT ;  /* 0x00000005ff057292 */ /* 0x000fe2000f8e33ff */
[----:B------:R-:W-:Y:S01]  /*3c40*/  LOP3.LUT R4, RZ, UR4, RZ, 0x33, !PT ;  /* 0x00000004ff047c12 */ /* 0x000fe2000f8e33ff */
[----:B------:R-:W-:Y:S02]  /*3c50*/  VOTEU.ANY UR4, UPT, PT ;  /* 0x0000000000047886 */ /* 0x000fe400038e0100 */
[----:B------:R-:W-:Y:S01]  /*3c60*/  UFLO.U32 UR4, UR4 ;  /* 0x00000004000472bd */ /* 0x000fe200080e0000 */
[----:B------:R-:W2:Y:S01]  /*3c70*/  REDUX UR6, R4 ;  /* 0x00000000040673c4 */ /* 0x000ea20000000000 */
[----:B------:R-:W-:-:S06]  /*3c80*/  IMAD.U32 R0, RZ, RZ, UR5 ;  /* 0x00000005ff007e24 */ /* 0x000fcc000f8e00ff */
[----:B------:R4:W-:Y:S01]  /*3c90*/  UTCATOMSWS.AND URZ, UR5 ;  /* 0x0000000500ff79e3 */ /* 0x0009e20008000000 */
[----:B------:R-:W3:Y:S01]  /*3ca0*/  REDUX UR7, R0 ;  /* 0x00000000000773c4 */ /* 0x000ee20000000000 */
[----:B-1----:R-:W-:Y:S01]  /*3cb0*/  ISETP.EQ.U32.AND P0, PT, R2, UR4, PT ;  /* 0x0000000402007c0c */ /* 0x002fe2000bf02070 */
[----:B--2---:R-:W-:Y:S01]  /*3cc0*/  IMAD.U32 R2, RZ, RZ, UR6 ;  /* 0x00000006ff027e24 */ /* 0x004fe2000f8e00ff */
[----:B---3--:R-:W-:-:S11]  /*3cd0*/  MOV R3, UR7 ;  /* 0x0000000700037c02 */ /* 0x008fd60008000f00 */
[----:B------:R4:W-:Y:S04]  /*3ce0*/  @P0 ATOMS.AND RZ, [UR8+0x14], R3 ;  /* 0x00001403ffff098c */ /* 0x0009e8000a800008 */
[----:B------:R4:W-:Y:S01]  /*3cf0*/  @P0 ATOMS.AND RZ, [UR8+0x18], R2 ;  /* 0x00001802ffff098c */ /* 0x0009e2000a800008 */
[----:B------:R-:W-:Y:S05]  /*3d00*/  BRA `(.L_x_73) ;  /* 0x0000000000147947 */ /* 0x000fea0003800000 */
.L_x_72:
[----:B------:R-:W-:Y:S02]  /*3d10*/  MOV R2, 0x3d30 ;  /* 0x00003d3000027802 */ /* 0x000fe40000000f00 */
[----:B---3-5:R-:W-:Y:S05]  /*3d20*/  CALL.REL.NOINC `($__internal_0_$__cuda_sm10x_tcgen05_guardrail_trap_col_being_dealloced_not_returned_by_alloc) ;  /* 0x0000004400407944 */ /* 0x028fea0003c00000 */
[----:B------:R-:W-:Y:S05]  /*3d30*/  BRA `(.L_x_73) ;  /* 0x0000000000087947 */ /* 0x000fea0003800000 */
.L_x_71:
[----:B------:R-:W-:Y:S02]  /*3d40*/  MOV R2, 0x3d60 ;  /* 0x00003d6000027802 */ /* 0x000fe40000000f00 */
[----:B---3-5:R-:W-:Y:S05]  /*3d50*/  CALL.REL.NOINC `($__internal_2_$__cuda_sm10x_tcgen05_guardrail_trap_unallocated_columns_being_dealloced) ;  /* 0x00000044004c7944 */ /* 0x028fea0003c00000 */
.L_x_73:
[----:B------:R-:W-:Y:S01]  /*3d60*/  NOP ;  /* 0x0000000000007918 */ /* 0x000fe20000000000 */
[----:B----4-:R-:W-:Y:S05]  /*3d70*/  EXIT ;  /* 0x000000000000794d */ /* 0x010fea0003800000 */
.L_x_55:
[----:B------:R-:W-:-:S09]  /*3d80*/  UISETP.NE.OR UP0, UPT, UR18, 0x3, !UP3 ;  /* 0x000000031200788c */ /* 0x000fd2000df05670 */
[----:B------:R-:W-:Y:S05]  /*3d90*/  BRA.U UP0, `(.L_x_74) ;  /* 0x0000000d00ac7547 */ /* 0x000fea000b800000 */
[----:B------:R-:W2:Y:S01]  /*3da0*/  LDCU.64 UR4, c[0x0][0x888] ;  /* 0x00011100ff0477ac */ /* 0x000ea20008000a00 */
[----:B------:R-:W3:Y:S01]  /*3db0*/  S2UR UR10, SR_CgaCtaId ;  /* 0x00000000000a79c3 */ /* 0x000ee20000008800 */
[----:B------:R-:W-:Y:S02]  /*3dc0*/  HFMA2 R9, -RZ, RZ, 0, 0 ;  /* 0x00000000ff097431 */ /* 0x000fe400000001ff */
[----:B------:R-:W-:Y:S01]  /*3dd0*/  IMAD.MOV.U32 R11, RZ, RZ, 0x1 ;  /* 0x00000001ff0b7424 */ /* 0x000fe200078e00ff */
[----:B------:R-:W4:Y:S01]  /*3de0*/  LDCU UR31, c[0x0][0x370] ;  /* 0x00006e00ff1f77ac */ /* 0x000f220008000800 */
[----:B------:R-:W-:Y:S01]  /*3df0*/  IMAD.MOV.U32 R10, RZ, RZ, RZ ;  /* 0x000000ffff0a7224 */ /* 0x000fe200078e00ff */
[----:B------:R-:W-:Y:S01]  /*3e00*/  MOV R3, 0x1000 ;  /* 0x0000100000037802 */ /* 0x000fe20000000f00 */
[----:B------:R-:W4:Y:S01]  /*3e10*/  LDCU.128 UR32, c[0x0][0xb10] ;  /* 0x00016200ff2077ac */ /* 0x000f220008000c00 */
[----:B------:R-:W1:Y:S01]  /*3e20*/  LDC.64 R12, c[0x0][0x348] ;  /* 0x0000d200ff0c7b82 */ /* 0x000e620000000a00 */
[----:B------:R-:W3:Y:S01]  /*3e30*/  LDCU UR27, c[0x0][0x374] ;  /* 0x00006e80ff1b77ac */ /* 0x000ee20008000800 */
[----:B------:R-:W3:Y:S01]  /*3e40*/  LDCU.64 UR28, c[0x0][0x890] ;  /* 0x00011200ff1c77ac */ /* 0x000ee20008000a00 */
[----:B------:R-:W3:Y:S01]  /*3e50*/  LDCU UR15, c[0x0][0xb0c] ;  /* 0x00016180ff0f77ac */ /* 0x000ee20008000800 */
[----:B--2---:R-:W-:Y:S01]  /*3e60*/  UISETP.NE.U32.AND UP0, UPT, UR4, URZ, UPT ;  /* 0x000000ff0400728c */ /* 0x004fe2000bf05070 */
[----:B------:R-:W2:Y:S01]  /*3e70*/  LDCU UR43, c[0x0][0xb20] ;  /* 0x00016400ff2b77ac */ /* 0x000ea20008000800 */
[----:B------:R-:W2:Y:S01]  /*3e80*/  LDCU UR4, c[0x0][0xb30] ;  /* 0x00016600ff0477ac */ /* 0x000ea20008000800 */
[----:B------:R-:W-:Y:S01]  /*3e90*/  UMOV UR21, 0x400 ;  /* 0x0000040000157882 */ /* 0x000fe20000000000 */
[----:B----4-:R-:W-:-:S02]  /*3ea0*/  UIMAD.WIDE.U32 UR6, UR31, UR32, URZ ;  /* 0x000000201f0672a5 */ /* 0x010fc4000f8e00ff */
[----:B---3--:R-:W-:Y:S02]  /*3eb0*/  UIMAD.WIDE.U32 UR8, UR27, UR35, URZ ;  /* 0x000000231b0872a5 */ /* 0x008fe4000f8e00ff */
[----:B------:R-:W-:Y:S02]  /*3ec0*/  ULEA UR21, UR10, UR21, 0x18 ;  /* 0x000000150a157291 */ /* 0x000fe4000f8ec0ff */
[----:B------:R-:W-:Y:S02]  /*3ed0*/  USEL UR37, URZ, 0x1, UP6 ;  /* 0x00000001ff257887 */ /* 0x000fe4000b000000 */
[----:B------:R-:W-:Y:S02]  /*3ee0*/  UISETP.NE.U32.AND UP6, UPT, UR28, URZ, UPT ;  /* 0x000000ff1c00728c */ /* 0x000fe4000bfc5070 */
[----:B------:R-:W-:Y:S02]  /*3ef0*/  UIADD3 UR38, UPT, UPT, UR21, 0x48, URZ ;  /* 0x0000004815267890 */ /* 0x000fe4000fffe0ff */
[----:B------:R-:W-:-:S02]  /*3f00*/  UIADD3 UR17, UPT, UPT, UR21, 0x40, URZ ;  /* 0x0000004015117890 */ /* 0x000fc4000fffe0ff */
[----:B------:R-:W-:Y:S02]  /*3f10*/  UISETP.NE.AND.EX UP5, UPT, UR5, URZ, UPT, UP0 ;  /* 0x000000ff0500728c */ /* 0x000fe4000bfa5300 */
[----:B------:R-:W-:Y:S01]  /*3f20*/  UISETP.NE.AND UP0, UPT, UR42, 0x1, UPT ;  /* 0x000000012a00788c */ /* 0x000fe2000bf05270 */
[----:B------:R-:W-:Y:S01]  /*3f30*/  UMOV UR41, UR7 ;  /* 0x0000000700297c82 */ /* 0x000fe20008000000 */
[----:B------:R-:W-:Y:S01]  /*3f40*/  UMOV UR40, UR9 ;  /* 0x0000000900287c82 */ /* 0x000fe20008000000 */
[----:B------:R-:W-:Y:S02]  /*3f50*/  UISETP.NE.AND UP0, UPT, UR15, 0x1, UPT ;  /* 0x000000010f00788c */ /* 0x000fe4000bf05270 */
[----:B------:R-:W-:Y:S02]  /*3f60*/  UPLOP3.LUT UP4, UPT, UPT, UPT, UPT, 0x40, 0x4 ;  /* 0x000000000004789c */ /* 0x000fe40003f8e870 */
[----:B------:R-:W-:Y:S01]  /*3f70*/  UISETP.GE.AND UP2, UPT, UR42, 0x1, UPT ;  /* 0x000000012a00788c */ /* 0x000fe2000bf46270 */
[----:B------:R-:W3:Y:S01]  /*3f80*/  LDCU.64 UR22, c[0x0][0xb28] ;  /* 0x00016500ff1677ac */ /* 0x000ee20008000a00 */
[----:B------:R-:W-:-:S02]  /*3f90*/  UISETP.NE.AND.EX UP6, UPT, UR29, URZ, UPT, UP6 ;  /* 0x000000ff1d00728c */ /* 0x000fc4000bfc5360 */
[----:B------:R-:W-:Y:S02]  /*3fa0*/  UPRMT UR38, UR10, 0x654, UR38 ;  /* 0x000006540a267896 */ /* 0x000fe40008000026 */
[----:B------:R-:W-:Y:S02]  /*3fb0*/  UPRMT UR39, UR10, 0x654, UR17 ;  /* 0x000006540a277896 */ /* 0x000fe40008000011 */
[----:B------:R-:W-:Y:S02]  /*3fc0*/  USHF.R.U32.HI UR41, URZ, UR33, UR41 ;  /* 0x00000021ff297299 */ /* 0x000fe40008011629 */
[----:B--2---:R-:W-:Y:S02]  /*3fd0*/  USHF.R.U32.HI UR40, URZ, UR43, UR40 ;  /* 0x0000002bff287299 */ /* 0x004fe40008011628 */
[----:B------:R-:W-:Y:S02]  /*3fe0*/  UISETP.NE.AND UP0, UPT, UR34, 0x1, UPT ;  /* 0x000000012200788c */ /* 0x000fe4000bf05270 */
[----:B-1----:R-:W-:-:S11]  /*3ff0*/  UISETP.NE.AND UP3, UPT, UR4, 0x1, UPT ;  /* 0x000000010400788c */ /* 0x002fd6000bf65270 */
.L_x_83:
[C---:B------:R-:W-:Y:S02]  /*4000*/  LEA R8, R10.reuse, UR21, 0x3 ;  /* 0x000000150a087c11 */ /* 0x040fe4000f8e18ff */
[----:B------:R-:W-:Y:S02]  /*4010*/  SHF.L.U32 R5, R9, 0x1f, RZ ;  /* 0x0000001f09057819 */ /* 0x000fe400000006ff */
[----:B------:R-:W-:Y:S02]  /*4020*/  LEA R6, R10, UR21, 0x4 ;  /* 0x000000150a067c11 */ /* 0x000fe4000f8e20ff */
[----:B-1----:R-:W1:Y:S02]  /*4030*/  SYNCS.PHASECHK.TRANS64.TRYWAIT P0, [R8+URZ+0x70], R5 ;  /* 0x00007005080075a7 */ /* 0x002e6400080011ff */
[----:B-1----:R-:W-:Y:S05]  /*4040*/  @!P0 BRA `(.L_x_75) ;  /* 0x0000003c00b48947 */ /* 0x002fea0003800000 */
.L_x_139:
[----:B-1----:R-:W1:Y:S01]  /*4050*/  LDS.128 R4, [R6+0x100] ;  /* 0x0001000006047984 */ /* 0x002e620000000c00 */
[----:B------:R-:W-:Y:S01]  /*4060*/  UISETP.GE.AND UP0, UPT, UR42, 0x1, UPT ;  /* 0x000000012a00788c */ /* 0x000fe2000bf06270 */
[----:B------:R-:W-:Y:S01]  /*4070*/  @!PT LDS RZ, [RZ] ;  /* 0x00000000fffff984 */ /* 0x000fe20000000800 */
[----:B------:R-:W-:Y:S01]  /*4080*/  @!PT LDS RZ, [RZ] ;  /* 0x00000000fffff984 */ /* 0x000fe20000000800 */
[----:B------:R-:W-:Y:S01]  /*4090*/  @!PT LDS RZ, [RZ] ;  /* 0x00000000fffff984 */ /* 0x000fe20000000800 */
[----:B------:R-:W-:Y:S01]  /*40a0*/  @!PT LDS RZ, [RZ] ;  /* 0x00000000fffff984 */ /* 0x000fe20000000800 */
[----:B------:R2:W-:Y:S06]  /*40b0*/  MEMBAR.ALL.CTA ;  /* 0x0000000000007992 */ /* 0x0005ec0000008000 */
[----:B--2---:R-:W2:Y:S01]  /*40c0*/  FENCE.VIEW.ASYNC.S ;  /* 0x00000000000073c6 */ /* 0x004ea20000000000 */
[----:B-1----:R-:W-:Y:S11]  /*40d0*/  LOP3.LUT P0, RZ, R6, 0x1, RZ, 0xc0, !PT ;  /* 0x0000000106ff7812 */ /* 0x002ff6000780c0ff */
[----:B------:R-:W-:Y:S02]  /*40e0*/  @!UPT UIADD3 URZ, UPT, UPT, URZ, URZ, URZ ;  /* 0x000000fffffff290 */ /* 0x000fe4000fffe0ff */
[----:B--2---:R-:W-:Y:S01]  /*40f0*/  VOTEU.ANY UP2, P0 ;  /* 0x0000000000ff7886 */ /* 0x004fe20000040100 */
[----:B------:R-:W-:Y:S11]  /*4100*/  PLOP3.LUT P0, PT, PT, PT, UP2, 0x80, 0x8 ;  /* 0x000000000008781c */ /* 0x000ff60003f0f028 */
[----:B------:R-:W-:Y:S02]  /*4110*/  @!UPT UIADD3 URZ, UPT, UPT, URZ, URZ, URZ ;  /* 0x000000fffffff290 */ /* 0x000fe4000fffe0ff */
[----:B------:R-:W-:Y:S02]  /*4120*/  @P0 SHF.R.U32.HI R0, RZ, 0x10, R5 ;  /* 0x00000010ff000819 */ /* 0x000fe40000011605 */
[----:B------:R-:W-:Y:S02]  /*4130*/  @P0 MOV R2, R4 ;  /* 0x0000000400020202 */ /* 0x000fe40000000f00 */
[----:B------:R-:W-:Y:S01]  /*4140*/  @P0 R2UR UR4, R0 ;  /* 0x00000000000402ca */ /* 0x000fe200000e0000 */
[----:B------:R-:W-:Y:S01]  /*4150*/  VIADD R0, R8, 0x80 ;  /* 0x0000008008007836 */ /* 0x000fe20000000000 */
[----:B------:R-:W-:Y:S02]  /*4160*/  @P0 LOP3.LUT R4, R5, 0xffff, RZ, 0xc0, !PT ;  /* 0x0000ffff05040812 */ /* 0x000fe400078ec0ff */
[----:B------:R-:W-:Y:S02]  /*4170*/  @P0 R2UR UR6, R2 ;  /* 0x00000000020602ca */ /* 0x000fe400000e0000 */
[----:B------:R-:W-:Y:S02]  /*4180*/  PRMT R0, RZ, 0x654, R0 ;  /* 0x00000654ff007816 */ /* 0x000fe40000000000 */
[----:B------:R-:W-:Y:S02]  /*4190*/  @P0 R2UR UR5, R4 ;  /* 0x00000000040502ca */ /* 0x000fe400000e0000 */
[----:B------:R1:W-:Y:S03]  /*41a0*/  SYNCS.ARRIVE.TRANS64.RED.A1T0 RZ, [R0+URZ], RZ ;  /* 0x000000ff00ff79a7 */ /* 0x0003e600081004ff */
[----:B------:R-:W-:Y:S04]  /*41b0*/  @UP2 UMOV UR26, UR4 ;  /* 0x00000004001a2c82 */ /* 0x000fe80008000000 */
[----:B------:R-:W-:Y:S04]  /*41c0*/  @UP2 UMOV UR14, UR6 ;  /* 0x00000006000e2c82 */ /* 0x000fe80008000000 */
[----:B------:R-:W-:Y:S01]  /*41d0*/  @UP2 UMOV UR13, UR5 ;  /* 0x00000005000d2c82 */ /* 0x000fe20008000000 */
[----:B------:R-:W-:Y:S05]  /*41e0*/  BRA.U !UP0, `(.L_x_76) ;  /* 0x0000000108c07547 */ /* 0x000fea000b800000 */
[----:B------:R-:W-:Y:S02]  /*41f0*/  UIMAD.WIDE.U32 UR8, UR13, UR35, URZ ;  /* 0x000000230d0872a5 */ /* 0x000fe4000f8e00ff */
[----:B------:R-:W-:Y:S02]  /*4200*/  UP2UR UR12, UPR, URZ, 0x4 ;  /* 0x00000004ff0c7883 */ /* 0x000fe40008000000 */
[----:B------:R-:W-:Y:S02]  /*4210*/  UISETP.NE.AND UP2, UPT, UR34, 0x1, UPT ;  /* 0x000000012200788c */ /* 0x000fe4000bf45270 */
[----:B------:R-:W-:Y:S02]  /*4220*/  UIMAD.WIDE.U32 UR10, UR14, UR32, URZ ;  /* 0x000000200e0a72a5 */ /* 0x000fe4000f8e00ff */
[----:B------:R-:W-:Y:S02]  /*4230*/  USEL UR4, UR27, UR40, !UP2 ;  /* 0x000000281b047287 */ /* 0x000fe4000d000000 */
[----:B------:R-:W-:Y:S02]  /*4240*/  UISETP.NE.AND UP0, UPT, UR15, 0x1, UPT ;  /* 0x000000010f00788c */ /* 0x000fe4000bf05270 */
[----:B------:R-:W-:Y:S02]  /*4250*/  UP2UR UR16, UPR, URZ, 0x2 ;  /* 0x00000002ff107883 */ /* 0x000fe40008000000 */
[----:B------:R-:W-:Y:S02]  /*4260*/  UISETP.NE.AND UP1, UPT, UR42, 0x1, UPT ;  /* 0x000000012a00788c */ /* 0x000fe4000bf25270 */
[----:B---3--:R-:W-:Y:S02]  /*4270*/  UIMAD.WIDE.U32 UR18, UR4, UR22, URZ ;  /* 0x00000016041272a5 */ /* 0x008fe4000f8e00ff */
[----:B------:R-:W-:Y:S01]  /*4280*/  USEL UR7, UR31, UR41, !UP0 ;  /* 0x000000291f077287 */ /* 0x000fe2000c000000 */
[----:B------:R-:W-:Y:S02]  /*4290*/  UMOV UR5, UR9 ;  /* 0x0000000900057c82 */ /* 0x000fe40008000000 */
[----:B------:R-:W-:Y:S02]  /*42a0*/  USHF.R.U32.HI UR6, URZ, UR43, UR5 ;  /* 0x0000002bff067299 */ /* 0x000fe40008011605 */
[----:B------:R-:W-:Y:S02]  /*42b0*/  UIMAD.WIDE.U32 UR24, UR7, UR22, URZ ;  /* 0x00000016071872a5 */ /* 0x000fe4000f8e00ff */
[----:B------:R-:W-:Y:S02]  /*42c0*/  USEL UR6, UR13, UR6, !UP2 ;  /* 0x000000060d067287 */ /* 0x000fe4000d000000 */
[----:B------:R-:W-:Y:S01]  /*42d0*/  UISETP.NE.AND UP2, UPT, UR12, URZ, UPT ;  /* 0x000000ff0c00728c */ /* 0x000fe2000bf45270 */
[----:B------:R-:W-:Y:S01]  /*42e0*/  UMOV UR5, UR11 ;  /* 0x0000000b00057c82 */ /* 0x000fe20008000000 */
[----:B------:R-:W-:Y:S02]  /*42f0*/  UIMAD.WIDE.U32 UR10, UR6, UR22, URZ ;  /* 0x00000016060a72a5 */ /* 0x000fe4000f8e00ff */
[----:B------:R-:W-:Y:S03]  /*4300*/  USHF.R.U32.HI UR8, URZ, UR33, UR5 ;  /* 0x00000021ff087299 */ /* 0x000fe60008011605 */
[----:B------:R-:W-:Y:S02]  /*4310*/  UMOV UR5, UR19 ;  /* 0x0000001300057c82 */ /* 0x000fe40008000000 */
[----:B------:R-:W-:Y:S03]  /*4320*/  @UP1 USHF.R.U32.HI UR4, URZ, UR23, UR5 ;  /* 0x00000017ff041299 */ /* 0x000fe60008011605 */
[----:B------:R-:W-:Y:S01]  /*4330*/  UMOV UR5, UR25 ;  /* 0x0000001900057c82 */ /* 0x000fe20008000000 */
[----:B------:R-:W-:Y:S02]  /*4340*/  UIMAD UR4, UR42, UR4, URZ ;  /* 0x000000042a0472a4 */ /* 0x000fe4000f8e02ff */
[----:B------:R-:W-:Y:S02]  /*4350*/  @UP1 USHF.R.U32.HI UR7, URZ, UR23, UR5 ;  /* 0x00000017ff071299 */ /* 0x000fe40008011605 */
[----:B------:R-:W-:Y:S02]  /*4360*/  USEL UR5, UR14, UR8, !UP0 ;  /* 0x000000080e057287 */ /* 0x000fe4000c000000 */
[----:B------:R-:W-:Y:S02]  /*4370*/  UIMAD UR8, UR42, UR7, URZ ;  /* 0x000000072a0872a4 */ /* 0x000fe4000f8e02ff */
[----:B------:R-:W-:Y:S03]  /*4380*/  UISETP.GE.AND UP0, UPT, UR6, UR4, UPT ;  /* 0x000000040600728c */ /* 0x000fe6000bf06270 */
[----:B------:R-:W-:Y:S01]  /*4390*/  UMOV UR4, UR11 ;  /* 0x0000000b00047c82 */ /* 0x000fe20008000000 */
[----:B------:R-:W-:Y:S02]  /*43a0*/  UISETP.GE.OR UP0, UPT, UR5, UR8, UP0 ;  /* 0x000000080500728c */ /* 0x000fe40008706670 */
[----:B------:R-:W-:Y:S02]  /*43b0*/  USHF.R.U32.HI UR4, URZ, UR23, UR4 ;  /* 0x00000017ff047299 */ /* 0x000fe40008011604 */
[----:B------:R-:W-:Y:S02]  /*43c0*/  UIMAD.WIDE.U32 UR8, UR5, UR22, URZ ;  /* 0x00000016050872a5 */ /* 0x000fe4000f8e00ff */
[----:B------:R-:W-:Y:S04]  /*43d0*/  USEL UR10, UR6, UR4, !UP1 ;  /* 0x00000004060a7287 */ /* 0x000fe8000c800000 */
[----:B------:R-:W-:Y:S01]  /*43e0*/  UIADD3 UR11, UPT, UPT, -UR10, URZ, URZ ;  /* 0x000000ff0a0b7290 */ /* 0x000fe2000fffe1ff */
[----:B------:R-:W-:Y:S02]  /*43f0*/  @!UP0 UMOV UR4, UR9 ;  /* 0x0000000900048c82 */ /* 0x000fe40008000000 */
[----:B------:R-:W-:Y:S02]  /*4400*/  @!UP0 USHF.R.U32.HI UR4, URZ, UR23, UR4 ;  /* 0x00000017ff048299 */ /* 0x000fe40008011604 */
[----:B------:R-:W-:Y:S02]  /*4410*/  UIMAD UR8, UR42, UR11, UR6 ;  /* 0x0000000b2a0872a4 */ /* 0x000fe4000f8e0206 */
[----:B------:R-:W-:Y:S02]  /*4420*/  @!UP0 USEL UR4, UR5, UR4, !UP1 ;  /* 0x0000000405048287 */ /* 0x000fe4000c800000 */
[----:B------:R-:W-:Y:S02]  /*4430*/  UISETP.NE.AND UP1, UPT, UR16, URZ, UPT ;  /* 0x000000ff1000728c */ /* 0x000fe4000bf25270 */
[----:B------:R-:W-:Y:S02]  /*4440*/  @!UP0 UIMAD UR8, UR7, UR8, UR4 ;  /* 0x00000008070882a4 */ /* 0x000fe4000f8e0204 */
[----:B------:R-:W-:Y:S02]  /*4450*/  @!UP0 UIADD3 UR9, UPT, UPT, UR10, -UR4, URZ ;  /* 0x800000040a098290 */ /* 0x000fe4000fffe0ff */
[----:B------:R-:W-:Y:S02]  /*4460*/  UIADD3 UR4, UPT, UPT, -UR5, URZ, URZ ;  /* 0x000000ff05047290 */ /* 0x000fe4000fffe1ff */
[----:B------:R-:W-:Y:S02]  /*4470*/  UIADD3 UR7, UPT, UPT, -UR6, URZ, URZ ;  /* 0x000000ff06077290 */ /* 0x000fe4000fffe1ff */
[----:B------:R-:W-:Y:S02]  /*4480*/  @!UP0 UIMAD UR6, UR9, UR42, UR5 ;  /* 0x0000002a090682a4 */ /* 0x000fe4000f8e0205 */
[----:B------:R-:W-:Y:S02]  /*4490*/  UIMAD UR14, UR15, UR4, UR14 ;  /* 0x000000040f0e72a4 */ /* 0x000fe4000f8e020e */
[----:B------:R-:W-:Y:S01]  /*44a0*/  UIMAD UR13, UR34, UR7, UR13 ;  /* 0x00000007220d72a4 */ /* 0x000fe2000f8e020d */
[----:B------:R-:W-:Y:S02]  /*44b0*/  @!UP0 UMOV UR5, UR8 ;  /* 0x0000000800058c82 */ /* 0x000fe40008000000 */
[----:B------:R-:W-:Y:S02]  /*44c0*/  UIMAD UR14, UR5, UR15, UR14 ;  /* 0x0000000f050e72a4 */ /* 0x000fe4000f8e020e */
[----:B------:R-:W-:Y:S11]  /*44d0*/  UIMAD UR13, UR6, UR34, UR13 ;  /* 0x00000022060d72a4 */ /* 0x000ff6000f8e020d */
[----:B------:R-:W-:Y:S01]  /*44e0*/  @!UPT UIADD3 URZ, UPT, UPT, URZ, URZ, URZ ;  /* 0x000000fffffff290 */ /* 0x000fe2000fffe0ff */
.L_x_76:
[----:B------:R-:W2:Y:S01]  /*44f0*/  @!UP3 LDCU.128 UR8, c[0x0][0xb10] ;  /* 0x00016200ff08b7ac */ /* 0x000ea20008000c00 */
[----:B------:R-:W-:Y:S02]  /*4500*/  ISETP.NE.U32.AND P0, PT, RZ, UR28, PT ;  /* 0x0000001cff007c0c */ /* 0x000fe4000bf05070 */
[----:B------:R-:W-:Y:S02]  /*4510*/  SHF.L.U32 R4, R11, 0x1f, RZ ;  /* 0x0000001f0b047819 */ /* 0x000fe400000006ff */
[----:B------:R-:W-:Y:S01]  /*4520*/  ISETP.NE.AND.EX P0, PT, RZ, UR29, PT, P0 ;  /* 0x0000001dff007c0c */ /* 0x000fe2000bf05300 */
[----:B------:R-:W4:Y:S01]  /*4530*/  @!UP3 LDCU UR5, c[0x0][0xb0c] ;  /* 0x00016180ff05b7ac */ /* 0x000f220008000800 */
[----:B------:R-:W-:Y:S02]  /*4540*/  USHF.L.U32 UR19, UR20, 0x6, URZ ;  /* 0x0000000614137899 */ /* 0x000fe400080006ff */
[----:B------:R-:W-:Y:S02]  /*4550*/  USHF.L.U32 UR18, UR30, 0x7, URZ ;  /* 0x000000071e127899 */ /* 0x000fe400080006ff */
[----:B--2---:R-:W-:Y:S07]  /*4560*/  UIMAD.WIDE.U32 UR6, UR14, UR8, URZ ;  /* 0x000000080e0672a5 */ /* 0x004fee000f8e00ff */
[----:B------:R-:W-:Y:S01]  /*4570*/  @!UP3 UMOV UR4, UR7 ;  /* 0x000000070004bc82 */ /* 0x000fe20008000000 */
[----:B----4-:R-:W-:Y:S02]  /*4580*/  @!UP3 UISETP.NE.AND UP0, UPT, UR5, 0x1, UPT ;  /* 0x000000010500b88c */ /* 0x010fe4000bf05270 */
[----:B------:R-:W-:Y:S02]  /*4590*/  @!UP3 USHF.R.U32.HI UR4, URZ, UR9, UR4 ;  /* 0x00000009ff04b299 */ /* 0x000fe40008011604 */
[----:B------:R-:W-:Y:S02]  /*45a0*/  UIMAD.WIDE.U32 UR6, UR13, UR11, URZ ;  /* 0x0000000b0d0672a5 */ /* 0x000fe4000f8e00ff */
[----:B------:R-:W-:Y:S02]  /*45b0*/  @!UP3 USEL UR8, UR14, UR4, !UP0 ;  /* 0x000000040e08b287 */ /* 0x000fe4000c000000 */
[----:B------:R-:W-:Y:S03]  /*45c0*/  @!UP3 UISETP.NE.AND UP0, UPT, UR10, 0x1, UPT ;  /* 0x000000010a00b88c */ /* 0x000fe6000bf05270 */
[----:B------:R-:W-:Y:S02]  /*45d0*/  @!UP3 UMOV UR6, UR7 ;  /* 0x000000070006bc82 */ /* 0x000fe40008000000 */
[----:B------:R-:W2:Y:S02]  /*45e0*/  @!UP3 LDCU UR4, c[0x0][0xb20] ;  /* 0x00016400ff04b7ac */ /* 0x000ea40008000800 */
[----:B--2---:R-:W-:Y:S04]  /*45f0*/  @!UP3 USHF.R.U32.HI UR6, URZ, UR4, UR6 ;  /* 0x00000004ff06b299 */ /* 0x004fe80008011606 */
[----:B------:R-:W-:Y:S04]  /*4600*/  @!UP3 USEL UR6, UR13, UR6, !UP0 ;  /* 0x000000060d06b287 */ /* 0x000fe8000c000000 */
[----:B------:R-:W-:Y:S02]  /*4610*/  @!UP3 UIADD3 UR4, UPT, UPT, -UR8, UR6, URZ ;  /* 0x000000060804b290 */ /* 0x000fe4000fffe1ff */
[----:B------:R-:W-:Y:S02]  /*4620*/  @!UP3 UIADD3 UR6, UPT, UPT, UR8, -UR6, URZ ;  /* 0x800000060806b290 */ /* 0x000fe4000fffe0ff */
[----:B------:R-:W-:Y:S02]  /*4630*/  @!UP3 UIMAD UR14, UR4, UR5, UR14 ;  /* 0x00000005040eb2a4 */ /* 0x000fe4000f8e020e */
[----:B------:R-:W-:Y:S01]  /*4640*/  @!UP3 UIMAD UR13, UR6, UR10, UR13 ;  /* 0x0000000a060db2a4 */ /* 0x000fe2000f8e020d */
[----:B------:R-:W-:Y:S11]  /*4650*/  BRA.U UP4, `(.L_x_77) ;  /* 0x0000000104107547 */ /* 0x000ff6000b800000 */
[----:B-1----:R-:W-:Y:S04]  /*4660*/  MOV R0, UR37 ;  /* 0x0000002500007c02 */ /* 0x002fe80008000f00 */
[----:B------:R-:W-:Y:S04]  /*4670*/  SHF.L.U32 R5, R0, 0x1f, RZ ;  /* 0x0000001f00057819 */ /* 0x000fe800000006ff */
[----:B------:R-:W1:Y:S02]  /*4680*/  SYNCS.PHASECHK.TRANS64.TRYWAIT P1, [UR21+0x68], R5 ;  /* 0x00006805ff0075a7 */ /* 0x000e640008021115 */
[----:B-1----:R-:W-:Y:S05]  /*4690*/  @!P1 BRA `(.L_x_78) ;  /* 0x0000003800349947 */ /* 0x002fea0003800000 */
.L_x_77:
[----:B------:R-:W-:Y:S05]  /*46a0*/  BRA.U !UP6, `(.L_x_79) ;  /* 0x000000010e387547 */ /* 0x000fea000b800000 */
[----:B------:R-:W-:Y:S01]  /*46b0*/  UPLOP3.LUT UP1, UPT, UPT, UPT, UP5, 0x80, 0x8 ;  /* 0x000000000008789c */ /* 0x000fe20003f2f050 */
[----:B-1----:R-:W-:Y:S01]  /*46c0*/  HFMA2 R0, -RZ, RZ, 0, 5.9604644775390625e-08 ;  /* 0x00000001ff007431 */ /* 0x002fe200000001ff */
[----:B------:R-:W1:Y:S01]  /*46d0*/  LDCU.64 UR8, c[0x0][0x358] ;  /* 0x00006b00ff0877ac */ /* 0x000e620008000a00 */
[----:B------:R-:W-:Y:S03]  /*46e0*/  IMAD.MOV.U32 R84, RZ, RZ, 0x1 ;  /* 0x00000001ff547424 */ /* 0x000fe600078e00ff */
[----:B------:R-:W-:Y:S05]  /*46f0*/  PLOP3.LUT P1, PT, PT, PT, UP1, 0x80, 0x8 ;  /* 0x000000000008781c */ /* 0x000fea0003f2f018 */
[----:B------:R-:W2:Y:S01]  /*4700*/  @UP1 LDCU.64 UR4, c[0x0][0x888] ;  /* 0x00011100ff0417ac */ /* 0x000ea20008000a00 */
[----:B------:R-:W-:Y:S07]  /*4710*/  @UP1 UIMAD UR6, UR36, UR28, URZ ;  /* 0x0000001c240612a4 */ /* 0x000fee000f8e02ff */
[----:B------:R-:W-:Y:S01]  /*4720*/  @!P1 PRMT R84, R0, 0x7610, R84 ;  /* 0x0000761000549816 */ /* 0x000fe20000000054 */
[----:B--2---:R-:W-:Y:S06]  /*4730*/  @UP1 UIMAD.WIDE UR4, UR6, 0x4, UR4 ;  /* 0x00000004060418a5 */ /* 0x004fec000f8e0204 */
[----:B------:R-:W-:Y:S01]  /*4740*/  IMAD.U32 R6, RZ, RZ, UR4 ;  /* 0x00000004ff067e24 */ /* 0x000fe2000f8e00ff */
[----:B------:R-:W-:Y:S04]  /*4750*/  MOV R7, UR5 ;  /* 0x0000000500077c02 */ /* 0x000fe80008000f00 */
[----:B------:R-:W2:Y:S01]  /*4760*/  @!UP1 LDCU UR4, c[0x0][0x880] ;  /* 0x00011000ff0497ac */ /* 0x000ea20008000800 */
[----:B-1---5:R4:W5:Y:S02]  /*4770*/  @P1 LDG.E R41, desc[UR8][R6.64] ;  /* 0x0000000806291981 */ /* 0x022964000c1e1900 */
[----:B--2-4-:R-:W-:Y:S07]  /*4780*/  @!P1 IMAD.U32 R41, RZ, RZ, UR4 ;  /* 0x00000004ff299e24 */ /* 0x014fee000f8e00ff */
.L_x_79:
[----:B-----5:R-:W-:Y:S01]  /*4790*/  @!P0 FSETP.EQ.AND P2, PT, R41, RZ, PT ;  /* 0x000000ff2900820b */ /* 0x020fe20003f42000 */
[----:B------:R-:W-:Y:S01]  /*47a0*/  @!UPT UIADD3 URZ, UPT, UPT, URZ, URZ, URZ ;  /* 0x000000fffffff290 */ /* 0x000fe2000fffe0ff */
[----:B------:R-:W-:Y:S11]  /*47b0*/  @!P0 BRA `(.L_x_80) ;  /* 0x0000000000148947 */ /* 0x000ff60003800000 */
[----:B------:R-:W-:Y:S02]  /*47c0*/  LOP3.LUT P0, RZ, R84, 0xff, RZ, 0xc0, !PT ;  /* 0x000000ff54ff7812 */ /* 0x000fe4000780c0ff */
[----:B------:R-:W-:Y:S04]  /*47d0*/  PLOP3.LUT P2, PT, PT, PT, UP1, 0x80, 0x8 ;  /* 0x000000000008781c */ /* 0x000fe80003f4f018 */
[----:B------:R-:W-:Y:S07]  /*47e0*/  PLOP3.LUT P2, PT, P2, PT, PT, 0x8, 0x80 ;  /* 0x000000000080781c */ /* 0x000fee000174e170 */
[----:B------:R-:W-:Y:S11]  /*47f0*/  @P0 FSETP.EQ.AND P2, PT, R41, RZ, PT ;  /* 0x000000ff2900020b */ /* 0x000ff60003f42000 */
[----:B------:R-:W-:Y:S02]  /*4800*/  @!UPT UIADD3 URZ, UPT, UPT, URZ, URZ, URZ ;  /* 0x000000fffffff290 */ /* 0x000fe4000fffe0ff */
.L_x_80:
[----:B------:R-:W2:Y:S01]  /*4810*/  SYNCS.PHASECHK.TRANS64.TRYWAIT P0, [UR21+0x50], R4 ;  /* 0x00005004ff0075a7 */ /* 0x000ea20008001115 */
[----:B------:R-:W-:Y:S04]  /*4820*/  ELECT P1, URZ, PT ;  /* 0x0000000000ff782f */ /* 0x000fe80003820000 */
[----:B------:R-:W-:Y:S01]  /*4830*/  PLOP3.LUT P1, PT, P2, P1, PT, 0xf2, 0x2f ;  /* 0x00000000002f781c */ /* 0x000fe20001723e72 */
[----:B------:R-:W-:Y:S01]  /*4840*/  @!UPT UIADD3 URZ, UPT, UPT, URZ, URZ, URZ ;  /* 0x000000fffffff290 */ /* 0x000fe2000fffe0ff */
[----:B--2---:R-:W-:Y:S11]  /*4850*/  @!P0 BRA `(.L_x_81) ;  /* 0x0000003400dc8947 */ /* 0x004ff60003800000 */
.L_x_142:
[----:B------:R-:W-:Y:S01]  /*4860*/  @!P1 IADD3 R2, P0, PT, R12, 0x580, RZ ;  /* 0x000005800c029810 */ /* 0x000fe20007f1e0ff */
[----:B------:R-:W-:Y:S01]  /*4870*/  VOTEU.ALL UP0, P1 ;  /* 0x0000000000ff7886 */ /* 0x000fe20000800000 */
[----:B------:R-:W-:Y:S01]  /*4880*/  UMOV UR6, 0x0 ;  /* 0x0000000000067882 */ /* 0x000fe20000000000 */
[----:B------:R-:W-:Y:S01]  /*4890*/  UMOV UR7, 0x10000000 ;  /* 0x1000000000077882 */ /* 0x000fe20000000000 */
[----:B------:R-:W-:Y:S01]  /*48a0*/  @!P1 R2UR UR5, R2 ;  /* 0x00000000020592ca */ /* 0x000fe200000e0000 */
[----:B-1----:R-:W-:Y:S01]  /*48b0*/  @!P1 IMAD.X R0, RZ, RZ, R13, P0 ;  /* 0x000000ffff009224 */ /* 0x002fe200000e060d */
[----:B------:R-:W-:Y:S01]  /*48c0*/  @!UP0 UIADD3 UR16, UPT, UPT, UR21, 0x200, URZ ;  /* 0x0000020015108890 */ /* 0x000fe2000fffe0ff */
[----:B------:R-:W-:Y:S01]  /*48d0*/  VIADD R10, R10, 0x1 ;  /* 0x000000010a0a7836 */ /* 0x000fe20000000000 */
[----:B------:R-:W-:Y:S01]  /*48e0*/  VOTEU.ALL UP0, P1 ;  /* 0x0000000000ff7886 */ /* 0x000fe20000800000 */
[----:B------:R-:W-:Y:S01]  /*48f0*/  UMOV UR20, UR36 ;  /* 0x0000002400147c82 */ /* 0x000fe20008000000 */
[----:B------:R-:W-:Y:S01]  /*4900*/  @!P1 R2UR UR4, R0 ;  /* 0x00000000000492ca */ /* 0x000fe200000e0000 */
[----:B------:R-:W-:Y:S06]  /*4910*/  @!P1 IMAD.MOV.U32 R0, RZ, RZ, 0x1000 ;  /* 0x00001000ff009424 */ /* 0x000fec00078e00ff */
[----:B------:R-:W-:Y:S06]  /*4920*/  IMAD.U32 R6, RZ, RZ, UR5 ;  /* 0x00000005ff067e24 */ /* 0x000fec000f8e00ff */
[----:B------:R-:W-:Y:S01]  /*4930*/  IMAD.U32 R7, RZ, RZ, UR4 ;  /* 0x00000004ff077e24 */ /* 0x000fe2000f8e00ff */
[----:B------:R-:W-:Y:S04]  /*4940*/  @!P1 R2UR UR4, R6 ;  /* 0x00000000060492ca */ /* 0x000fe800000e0000 */
[----:B------:R-:W-:Y:S11]  /*4950*/  @!P1 R2UR UR5, R7 ;  /* 0x00000000070592ca */ /* 0x000ff600000e0000 */
[----:B------:R-:W-:Y:S02]  /*4960*/  @!UPT UIADD3 URZ, UPT, UPT, URZ, URZ, URZ ;  /* 0x000000fffffff290 */ /* 0x000fe4000fffe0ff */
[----:B------:R1:W-:Y:S01]  /*4970*/  @!UP0 UTMALDG.3D [UR16], [UR4], desc[UR6] ;  /* 0x00000610040085b4 */ /* 0x0003e20008011000 */
[----:B------:R1:W-:Y:S01]  /*4980*/  @!P1 SYNCS.ARRIVE.TRANS64.RED.A0TR RZ, [UR21+0x40], R0 ;  /* 0x00004000ffff99a7 */ /* 0x0003e20008300415 */
[----:B------:R-:W-:Y:S01]  /*4990*/  SYNCS.ARRIVE.TRANS64.RED.A1T0 RZ, [UR39], RZ ;  /* 0x000000ffffff79a7 */ /* 0x000fe20008100427 */
[----:B------:R-:W2:Y:S02]  /*49a0*/  SYNCS.PHASECHK.TRANS64.TRYWAIT P0, [UR21+0x58], R4 ;  /* 0x00005804ff0075a7 */ /* 0x000ea40008001115 */
[----:B-12---:R-:W-:Y:S05]  /*49b0*/  @!P0 BRA `(.L_x_82) ;  /* 0x00000034009c8947 */ /* 0x006fea0003800000 */
.L_x_144:
[----:B------:R-:W-:Y:S01]  /*49c0*/  @!P1 IADD3 R2, P0, PT, R12, 0x580, RZ ;  /* 0x000005800c029810 */ /* 0x000fe20007f1e0ff */
[----:B------:R-:W-:Y:S01]  /*49d0*/  VOTEU.ALL UP0, P1 ;  /* 0x0000000000ff7886 */ /* 0x000fe20000800000 */
[----:B------:R-:W-:Y:S01]  /*49e0*/  UMOV UR6, 0x0 ;  /* 0x0000000000067882 */ /* 0x000fe20000000000 */
[----:B------:R-:W-:Y:S01]  /*49f0*/  UMOV UR7, 0x10000000 ;  /* 0x1000000000077882 */ /* 0x000fe20000000000 */
[----:B------:R-:W-:Y:S01]  /*4a00*/  @!P1 R2UR UR5, R2 ;  /* 0x00000000020592ca */ /* 0x000fe200000e0000 */
[----:B------:R-:W-:Y:S01]  /*4a10*/  @!P1 IMAD.X R0, RZ, RZ, R13, P0 ;  /* 0x000000ffff009224 */ /* 0x000fe200000e060d */
[----:B------:R-:W-:Y:S01]  /*4a20*/  @!UP0 UIADD3 UR10, UPT, UPT, UR18, 0x40, URZ ;  /* 0x00000040120a8890 */ /* 0x000fe2000fffe0ff */
[----:B------:R-:W-:Y:S01]  /*4a30*/  ISETP.NE.AND P0, PT, R10, 0x2, PT ;  /* 0x000000020a00780c */ /* 0x000fe20003f05270 */
[----:B------:R-:W-:Y:S01]  /*4a40*/  @!UP0 UIADD3 UR8, UPT, UPT, UR21, 0x1200, URZ ;  /* 0x0000120015088890 */ /* 0x000fe2000fffe0ff */
[----:B------:R-:W-:Y:S01]  /*4a50*/  LOP3.LUT R11, R11, 0x1, RZ, 0x3c, !PT ;  /* 0x000000010b0b7812 */ /* 0x000fe200078e3cff */
[----:B------:R-:W-:Y:S01]  /*4a60*/  @!UP0 UIADD3 UR9, UPT, UPT, UR21, 0x48, URZ ;  /* 0x0000004815098890 */ /* 0x000fe2000fffe0ff */
[----:B------:R-:W-:Y:S01]  /*4a70*/  @!P1 R2UR UR4, R0 ;  /* 0x00000000000492ca */ /* 0x000fe200000e0000 */
[----:B------:R-:W-:Y:S01]  /*4a80*/  VOTEU.ALL UP0, P1 ;  /* 0x0000000000ff7886 */ /* 0x000fe20000800000 */
[----:B------:R-:W-:Y:S01]  /*4a90*/  UMOV UR11, UR19 ;  /* 0x00000013000b7c82 */ /* 0x000fe20008000000 */
[----:B------:R-:W-:Y:S01]  /*4aa0*/  UMOV UR12, UR36 ;  /* 0x00000024000c7c82 */ /* 0x000fe20008000000 */
[----:B------:R-:W-:Y:S01]  /*4ab0*/  SEL R0, RZ, 0x1, P0 ;  /* 0x00000001ff007807 */ /* 0x000fe20000000000 */
[----:B------:R-:W-:Y:S01]  /*4ac0*/  UIADD3 UR30, UPT, UPT, UR13, UR59, URZ ;  /* 0x0000003b0d1e7290 */ /* 0x000fe2000fffe0ff */
[----:B-1----:R-:W-:Y:S01]  /*4ad0*/  IMAD.U32 R4, RZ, RZ, UR5 ;  /* 0x00000005ff047e24 */ /* 0x002fe2000f8e00ff */
[----:B------:R-:W-:Y:S01]  /*4ae0*/  SEL R10, R10, RZ, P0 ;  /* 0x000000ff0a0a7207 */ /* 0x000fe20000000000 */
[----:B------:R-:W-:Y:S01]  /*4af0*/  UIADD3 UR20, UPT, UPT, UR14, UR62, URZ ;  /* 0x0000003e0e147290 */ /* 0x000fe2000fffe0ff */
[----:B------:R-:W-:Y:S01]  /*4b00*/  LOP3.LUT R9, R9, R0, RZ, 0x3c, !PT ;  /* 0x0000000009097212 */ /* 0x000fe200078e3cff */
[----:B------:R-:W-:Y:S01]  /*4b10*/  UMOV UR36, UR26 ;  /* 0x0000001a00247c82 */ /* 0x000fe20008000000 */
[----:B------:R-:W-:Y:S02]  /*4b20*/  UPLOP3.LUT UP4, UPT, UPT, UPT, UPT, 0x80, 0x8 ;  /* 0x000000000008789c */ /* 0x000fe40003f8f070 */
[----:B------:R-:W-:Y:S01]  /*4b30*/  IMAD.U32 R5, RZ, RZ, UR4 ;  /* 0x00000004ff057e24 */ /* 0x000fe2000f8e00ff */
[----:B------:R-:W-:Y:S04]  /*4b40*/  @!P1 R2UR UR4, R4 ;  /* 0x00000000040492ca */ /* 0x000fe800000e0000 */
[----:B------:R-:W-:Y:S11]  /*4b50*/  @!P1 R2UR UR5, R5 ;  /* 0x00000000050592ca */ /* 0x000ff600000e0000 */
[----:B------:R-:W-:Y:S02]  /*4b60*/  @!UPT UIADD3 URZ, UPT, UPT, URZ, URZ, URZ ;  /* 0x000000fffffff290 */ /* 0x000fe4000fffe0ff */
[----:B------:R1:W-:Y:S01]  /*4b70*/  @!UP0 UTMALDG.3D [UR8], [UR4], desc[UR6] ;  /* 0x00000608040085b4 */ /* 0x0003e20008011000 */
[----:B------:R1:W-:Y:S01]  /*4b80*/  @!P1 SYNCS.ARRIVE.TRANS64.RED.A0TR RZ, [UR21+0x48], R3 ;  /* 0x00004803ffff99a7 */ /* 0x0003e20008300415 */
[----:B------:R-:W-:Y:S01]  /*4b90*/  SYNCS.ARRIVE.TRANS64.RED.A1T0 RZ, [UR38], RZ ;  /* 0x000000ffffff79a7 */ /* 0x000fe20008100426 */
[----:B------:R-:W-:Y:S05]  /*4ba0*/  BRA.U UP2, `(.L_x_83) ;  /* 0xfffffff502147547 */ /* 0x000fea000b83ffff */
[----:B-1----:R-:W-:-:S04]  /*4bb0*/  SHF.L.U32 R3, R11, 0x1f, RZ ;  /* 0x0000001f0b037819 */ /* 0x002fc800000006ff */
[----:B------:R-:W1:Y:S02]  /*4bc0*/  SYNCS.PHASECHK.TRANS64.TRYWAIT P0, [UR21+0x50], R3 ;  /* 0x00005003ff0075a7 */ /* 0x000e640008001115 */
[----:B-1----:R-:W-:Y:S05]  /*4bd0*/  @!P0 BRA `(.L_x_84) ;  /* 0x00000034002c8947 */ /* 0x002fea0003800000 */
.L_x_146:
[----:B-1----:R-:W-:-:S07]  /*4be0*/  MOV R0, UR21 ;  /* 0x0000001500007c02 */ /* 0x002fce0008000f00 */
.L_x_85:
[----:B-1----:R-:W-:-:S04]  /*4bf0*/  SHF.L.U32 R3, R11, 0x1f, RZ ;  /* 0x0000001f0b037819 */ /* 0x002fc800000006ff */
[----:B------:R1:W2:Y:S03]  /*4c00*/  SYNCS.PHASECHK.TRANS64.TRYWAIT P0, [R0+URZ+0x58], R3 ;  /* 0x00005803000075a7 */ /* 0x0002a600080011ff */
[----:B--2---:R-:W-:Y:S05]  /*4c10*/  @!P0 NANOSLEEP.SYNCS 0x989680 ;  /* 0x009896800000895d */ /* 0x004fea0003900000 */
[----:B------:R-:W2:Y:S02]  /*4c20*/  @!P0 SYNCS.PHASECHK.TRANS64 P0, [R0+URZ+0x58], R3 ;  /* 0x00005803000085a7 */ /* 0x000ea400080010ff */
[----:B--23--:R-:W-:Y:S05]  /*4c30*/  @P0 EXIT ;  /* 0x000000000000094d */ /* 0x00cfea0003800000 */
[----:B------:R-:W-:Y:S05]  /*4c40*/  BRA `(.L_x_85) ;  /* 0xfffffffc00e87947 */ /* 0x000fea000383ffff */
.L_x_74:
[----:B------:R-:W-:-:S06]  /*4c50*/  UISETP.GE.AND UP0, UPT, UR18, 0x4, UPT ;  /* 0x000000041200788c */ /* 0x000fcc000bf06270 */
[----:B------:R-:W-:-:S13]  /*4c60*/  PLOP3.LUT P0, PT, PT, PT, UP0, 0x80, 0x8 ;  /* 0x000000000008781c */ /* 0x000fda0003f0f008 */
[----:B-1----:R-:W-:Y:S05]  /*4c70*/  @!P0 EXIT ;  /* 0x000000000000894d */ /* 0x002fea0003800000 */
[----:B------:R-:W1:Y:S08]  /*4c80*/  S2UR UR4, SR_CgaCtaId ;  /* 0x00000000000479c3 */ /* 0x000e700000008800 */
[----:B------:R-:W-:Y:S01]  /*4c90*/  BAR.SYNC.DEFER_BLOCKING 0x6, 0xa0 ;  /* 0x0182800000007b1d */ /* 0x000fe20000010000 */
[C---:B------:R-:W-:Y:S01]  /*4ca0*/  IMAD.SHL.U32 R7, R93.reuse, 0x40, RZ ;  /* 0x000000405d077824 */ /* 0x040fe200078e00ff */
[C---:B------:R-:W-:Y:S01]  /*4cb0*/  LOP3.LUT R95, R93.reuse, 0x60, RZ, 0xc0, !PT ;  /* 0x000000605d5f7812 */ /* 0x040fe200078ec0ff */
[----:B------:R-:W-:-:S02]  /*4cc0*/  IMAD.SHL.U32 R4, R93, 0x20, RZ ;  /* 0x000000205d047824 */ /* 0x000fc400078e00ff */
[----:B------:R-:W-:Y:S02]  /*4cd0*/  HFMA2 R36, -RZ, RZ, 0, 0 ;  /* 0x00000000ff247431 */ /* 0x000fe400000001ff */
[----:B------:R-:W-:Y:S01]  /*4ce0*/  IMAD.SHL.U32 R6, R93, 0x2, RZ ;  /* 0x000000025d067824 */ /* 0x000fe200078e00ff */
[----:B------:R-:W-:Y:S01]  /*4cf0*/  UMOV UR44, 0x400 ;  /* 0x00000400002c7882 */ /* 0x000fe20000000000 */
[----:B------:R-:W2:Y:S01]  /*4d00*/  LDC.64 R82, c[0x0][0x8b0] ;  /* 0x00022c00ff527b82 */ /* 0x000ea20000000a00 */
[----:B------:R-:W-:Y:S01]  /*4d10*/  LOP3.LUT R5, R7, 0x180, RZ, 0xc0, !PT ;  /* 0x0000018007057812 */ /* 0x000fe200078ec0ff */
[----:B------:R-:W-:Y:S01]  /*4d20*/  IMAD.U32 R37, R93, 0x10000, RZ ;  /* 0x000100005d257824 */ /* 0x000fe200078e00ff */
[----:B------:R-:W-:Y:S01]  /*4d30*/  LOP3.LUT R4, R4, 0xc00, RZ, 0xc0, !PT ;  /* 0x00000c0004047812 */ /* 0x000fe200078ec0ff */
[----:B------:R-:W-:Y:S01]  /*4d40*/  IMAD.MOV.U32 R92, RZ, RZ, RZ ;  /* 0x000000ffff5c7224 */ /* 0x000fe200078e00ff */
[----:B------:R-:W-:Y:S01]  /*4d50*/  LOP3.LUT R6, R5, 0x20, R6, 0xf8, !PT ;  /* 0x0000002005067812 */ /* 0x000fe200078ef806 */
[----:B------:R-:W-:Y:S01]  /*4d60*/  IMAD.SHL.U32 R5, R93, 0x8, RZ ;  /* 0x000000085d057824 */ /* 0x000fe200078e00ff */
[----:B------:R-:W-:Y:S01]  /*4d70*/  LOP3.LUT R4, R4, 0x40, R7, 0xf8, !PT ;  /* 0x0000004004047812 */ /* 0x000fe200078ef807 */
[----:B------:R-:W3:Y:S01]  /*4d80*/  LDC.64 R80, c[0x0][0x8a8] ;  /* 0x00022a00ff507b82 */ /* 0x000ee20000000a00 */
[----:B------:R-:W-:Y:S01]  /*4d90*/  LOP3.LUT R37, R37, 0x600000, RZ, 0xc0, !PT ;  /* 0x0060000025257812 */ /* 0x000fe200078ec0ff */
[----:B------:R-:W-:Y:S01]  /*4da0*/  IMAD.MOV.U32 R87, RZ, RZ, RZ ;  /* 0x000000ffff577224 */ /* 0x000fe200078e00ff */
[----:B------:R-:W-:-:S02]  /*4db0*/  LOP3.LUT R5, R6, 0x30, R5, 0x78, !PT ;  /* 0x0000003006057812 */ /* 0x000fc400078e7805 */
[----:B------:R-:W-:Y:S02]  /*4dc0*/  CS2R R90, SRZ ;  /* 0x00000000005a7805 */ /* 0x000fe4000001ff00 */
[----:B------:R-:W-:Y:S01]  /*4dd0*/  LOP3.LUT R4, R4, 0x200, R7, 0xf8, !PT ;  /* 0x0000020004047812 */ /* 0x000fe200078ef807 */
[----:B------:R-:W-:Y:S01]  /*4de0*/  IMAD.MOV.U32 R89, RZ, RZ, RZ ;  /* 0x000000ffff597224 */ /* 0x000fe200078e00ff */
[----:B------:R-:W-:Y:S01]  /*4df0*/  LOP3.LUT R93, R93, 0x2, RZ, 0xc0, !PT ;  /* 0x000000025d5d7812 */ /* 0x000fe200078ec0ff */
[----:B-1----:R-:W-:Y:S01]  /*4e00*/  ULEA UR44, UR4, UR44, 0x18 ;  /* 0x0000002c042c7291 */ /* 0x002fe2000f8ec0ff */
[----:B------:R-:W-:Y:S01]  /*4e10*/  LOP3.LUT R71, R4, R5, RZ, 0xfc, !PT ;  /* 0x0000000504477212 */ /* 0x000fe200078efcff */
[----:B------:R-:W1:Y:S01]  /*4e20*/  LDCU UR57, c[0x0][0x370] ;  /* 0x00006e00ff3977ac */ /* 0x000e620008000800 */
[----:B------:R-:W-:Y:S01]  /*4e30*/  IADD3 R88, PT, PT, -R93, RZ, RZ ;  /* 0x000000ff5d587210 */ /* 0x000fe20007ffe1ff */
[----:B------:R-:W-:Y:S01]  /*4e40*/  UIADD3 UR4, UPT, UPT, UR44, 0x2200, URZ ;  /* 0x000022002c047890 */ /* 0x000fe2000fffe0ff */
[----:B------:R-:W4:Y:S04]  /*4e50*/  LDCU UR43, c[0x0][0xb0c] ;  /* 0x00016180ff2b77ac */ /* 0x000f280008000800 */
[----:B------:R-:W1:Y:S01]  /*4e60*/  LDS R0, [UR44+0x120] ;  /* 0x0001202cff007984 */ /* 0x000e620008000800 */
[----:B------:R-:W-:Y:S01]  /*4e70*/  IMAD.U32 R94, RZ, RZ, UR4 ;  /* 0x00000004ff5e7e24 */ /* 0x000fe2000f8e00ff */
[----:B------:R-:W1:Y:S01]  /*4e80*/  LDCU UR39, c[0x0][0xb30] ;  /* 0x00016600ff2777ac */ /* 0x000e620008000800 */
[----:B------:R-:W1:Y:S01]  /*4e90*/  LDCU.64 UR46, c[0x0][0x888] ;  /* 0x00011100ff2e77ac */ /* 0x000e620008000a00 */
[----:B------:R-:W1:Y:S01]  /*4ea0*/  LDCU.64 UR40, c[0x0][0xb28] ;  /* 0x00016500ff2877ac */ /* 0x000e620008000a00 */
[----:B------:R-:W1:Y:S01]  /*4eb0*/  LDCU.64 UR60, c[0x0][0x890] ;  /* 0x00011200ff3c77ac */ /* 0x000e620008000a00 */
[----:B------:R-:W1:Y:S01]  /*4ec0*/  LDCU.128 UR52, c[0x0][0xb10] ;  /* 0x00016200ff3477ac */ /* 0x000e620008000c00 */
[----:B------:R-:W1:Y:S01]  /*4ed0*/  LDCU UR56, c[0x0][0x374] ;  /* 0x00006e80ff3877ac */ /* 0x000e620008000800 */
[----:B------:R-:W-:Y:S01]  /*4ee0*/  UIADD3 UR63, UPT, UPT, UR44, 0x200, URZ ;  /* 0x000002002c3f7890 */ /* 0x000fe2000fffe0ff */
[----:B-1234-:R-:W-:-:S11]  /*4ef0*/  IMAD.IADD R37, R0, 0x1, R37 ;  /* 0x0000000100257824 */ /* 0x01efd600078e0225 */
.L_x_111:
[----:B------:R-:W-:Y:S02]  /*4f00*/  LEA R3, R87, UR44, 0x3 ;  /* 0x0000002c57037c11 */ /* 0x000fe4000f8e18ff */
[----:B------:R-:W-:Y:S02]  /*4f10*/  SHF.L.U32 R0, R91, 0x1f, RZ ;  /* 0x0000001f5b007819 */ /* 0x000fe400000006ff */
[----:B------:R-:W-:Y:S02]  /*4f20*/  LEA R5, R87, UR44, 0x4 ;  /* 0x0000002c57057c11 */ /* 0x000fe4000f8e20ff */
[----:B-1----:R-:W1:Y:S02]  /*4f30*/  SYNCS.PHASECHK.TRANS64.TRYWAIT P0, [R3+URZ+0x70], R0 ;  /* 0x00007000030075a7 */ /* 0x002e6400080011ff */
[----:B-1----:R-:W-:Y:S05]  /*4f40*/  @!P0 BRA `(.L_x_86) ;  /* 0x0000003000688947 */ /* 0x002fea0003800000 */
.L_x_147:
[----:B------:R-:W2:Y:S01]  /*4f50*/  LDS.128 R4, [R5+0x100] ;  /* 0x0001000005047984 */ /* 0x000ea20000000c00 */
[----:B------:R-:W-:Y:S01]  /*4f60*/  UISETP.GE.AND UP0, UPT, UR42, 0x1, UPT ;  /* 0x000000012a00788c */ /* 0x000fe2000bf06270 */
[----:B------:R-:W-:Y:S01]  /*4f70*/  @!PT LDS RZ, [RZ] ;  /* 0x00000000fffff984 */ /* 0x000fe20000000800 */
[----:B------:R-:W-:Y:S01]  /*4f80*/  @!PT LDS RZ, [RZ] ;  /* 0x00000000fffff984 */ /* 0x000fe20000000800 */
[----:B------:R-:W-:Y:S01]  /*4f90*/  @!PT LDS RZ, [RZ] ;  /* 0x00000000fffff984 */ /* 0x000fe20000000800 */
[----:B------:R-:W-:Y:S01]  /*4fa0*/  @!PT LDS RZ, [RZ] ;  /* 0x00000000fffff984 */ /* 0x000fe20000000800 */
[----:B------:R3:W-:Y:S06]  /*4fb0*/  MEMBAR.ALL.CTA ;  /* 0x0000000000007992 */ /* 0x0007ec0000008000 */
[----:B---3--:R-:W3:Y:S01]  /*4fc0*/  FENCE.VIEW.ASYNC.S ;  /* 0x00000000000073c6 */ /* 0x008ee20000000000 */
[----:B--2---:R-:W-:Y:S11]  /*4fd0*/  LOP3.LUT P0, RZ, R6, 0x1, RZ, 0xc0, !PT ;  /* 0x0000000106ff7812 */ /* 0x004ff6000780c0ff */
[----:B------:R-:W-:Y:S02]  /*4fe0*/  @!UPT UIADD3 URZ, UPT, UPT, URZ, URZ, URZ ;  /* 0x000000fffffff290 */ /* 0x000fe4000fffe0ff */
[----:B---3--:R-:W-:Y:S01]  /*4ff0*/  VOTEU.ANY UP1, P0 ;  /* 0x0000000000ff7886 */ /* 0x008fe20000020100 */
[----:B------:R-:W-:Y:S01]  /*5000*/  PLOP3.LUT P0, PT, PT, PT, UP1, 0x80, 0x8 ;  /* 0x000000000008781c */ /* 0x000fe20003f0f018 */
[----:B------:R-:W-:Y:S11]  /*5010*/  UP2UR UR45, UPR, URZ, 0x2 ;  /* 0x00000002ff2d7883 */ /* 0x000ff60008000000 */
[----:B------:R-:W-:Y:S01]  /*5020*/  @!UPT UIADD3 URZ, UPT, UPT, URZ, URZ, URZ ;  /* 0x000000fffffff290 */ /* 0x000fe2000fffe0ff */
[----:B-1----:R-:W-:Y:S02]  /*5030*/  @P0 SHF.R.U32.HI R0, RZ, 0x10, R5 ;  /* 0x00000010ff000819 */ /* 0x002fe40000011605 */
        /* <DEDUP_REMOVED lines=12> */
[----:B------:R-:W2:Y:S01]  /*5100*/  LDCU UR12, c[0x0][0xb20] ;  /* 0x00016400ff0c77ac */ /* 0x000ea20008000800 */
[----:B------:R-:W-:Y:S02]  /*5110*/  UIMAD.WIDE.U32 UR4, UR56, UR55, URZ ;  /* 0x00000037380472a5 */ /* 0x000fe4000f8e00ff */
[----:B------:R-:W-:Y:S02]  /*5120*/  UIMAD.WIDE.U32 UR6, UR57, UR52, URZ ;  /* 0x00000034390672a5 */ /* 0x000fe4000f8e00ff */
[----:B------:R-:W-:Y:S02]  /*5130*/  UISETP.NE.AND UP0, UPT, UR54, 0x1, UPT ;  /* 0x000000013600788c */ /* 0x000fe4000bf05270 */
[----:B------:R-:W-:Y:S02]  /*5140*/  UIMAD.WIDE.U32 UR8, UR37, UR55, URZ ;  /* 0x00000037250872a5 */ /* 0x000fe4000f8e00ff */
[----:B------:R-:W-:Y:S02]  /*5150*/  UIMAD.WIDE.U32 UR10, UR38, UR52, URZ ;  /* 0x00000034260a72a5 */ /* 0x000fe4000f8e00ff */
[----:B------:R-:W-:Y:S02]  /*5160*/  UISETP.NE.AND UP1, UPT, UR43, 0x1, UPT ;  /* 0x000000012b00788c */ /* 0x000fe4000bf25270 */
[----:B------:R-:W-:Y:S01]  /*5170*/  UISETP.NE.AND UP2, UPT, UR42, 0x1, UPT ;  /* 0x000000012a00788c */ /* 0x000fe2000bf45270 */
[----:B------:R-:W-:Y:S02]  /*5180*/  UMOV UR4, UR5 ;  /* 0x0000000500047c82 */ /* 0x000fe40008000000 */
[----:B--2---:R-:W-:Y:S03]  /*5190*/  USHF.R.U32.HI UR5, URZ, UR12, UR4 ;  /* 0x0000000cff057299 */ /* 0x004fe60008011604 */
[----:B------:R-:W-:Y:S02]  /*51a0*/  UMOV UR4, UR7 ;  /* 0x0000000700047c82 */ /* 0x000fe40008000000 */
[----:B------:R-:W-:Y:S02]  /*51b0*/  USHF.R.U32.HI UR7, URZ, UR53, UR4 ;  /* 0x00000035ff077299 */ /* 0x000fe40008011604 */
[----:B------:R-:W-:Y:S02]  /*51c0*/  USEL UR4, UR56, UR5, !UP0 ;  /* 0x0000000538047287 */ /* 0x000fe4000c000000 */
[----:B------:R-:W-:Y:S01]  /*51d0*/  USEL UR7, UR57, UR7, !UP1 ;  /* 0x0000000739077287 */ /* 0x000fe2000c800000 */
[----:B------:R-:W-:Y:S01]  /*51e0*/  UMOV UR5, UR9 ;  /* 0x0000000900057c82 */ /* 0x000fe20008000000 */
[----:B------:R-:W-:Y:S02]  /*51f0*/  UIMAD.WIDE.U32 UR8, UR4, UR40, URZ ;  /* 0x00000028040872a5 */ /* 0x000fe4000f8e00ff */
[----:B------:R-:W-:Y:S03]  /*5200*/  USHF.R.U32.HI UR6, URZ, UR12, UR5 ;  /* 0x0000000cff067299 */ /* 0x000fe60008011605 */
[----:B------:R-:W-:Y:S01]  /*5210*/  UMOV UR5, UR11 ;  /* 0x0000000b00057c82 */ /* 0x000fe20008000000 */
[----:B------:R-:W-:Y:S02]  /*5220*/  UIMAD.WIDE.U32 UR10, UR7, UR40, URZ ;  /* 0x00000028070a72a5 */ /* 0x000fe4000f8e00ff */
[----:B------:R-:W-:Y:S02]  /*5230*/  USHF.R.U32.HI UR12, URZ, UR53, UR5 ;  /* 0x00000035ff0c7299 */ /* 0x000fe40008011605 */
[----:B------:R-:W-:Y:S01]  /*5240*/  USEL UR6, UR37, UR6, !UP0 ;  /* 0x0000000625067287 */ /* 0x000fe2000c000000 */
[----:B------:R-:W-:Y:S02]  /*5250*/  UMOV UR5, UR9 ;  /* 0x0000000900057c82 */ /* 0x000fe40008000000 */
[----:B------:R-:W-:Y:S01]  /*5260*/  UMOV UR10, UR11 ;  /* 0x0000000b000a7c82 */ /* 0x000fe20008000000 */
[----:B------:R-:W-:Y:S02]  /*5270*/  @UP2 USHF.R.U32.HI UR4, URZ, UR41, UR5 ;  /* 0x00000029ff042299 */ /* 0x000fe40008011605 */
[----:B------:R-:W-:Y:S02]  /*5280*/  @UP2 USHF.R.U32.HI UR7, URZ, UR41, UR10 ;  /* 0x00000029ff072299 */ /* 0x000fe4000801160a */
[----:B------:R-:W-:Y:S02]  /*5290*/  UIMAD UR4, UR42, UR4, URZ ;  /* 0x000000042a0472a4 */ /* 0x000fe4000f8e02ff */
[----:B------:R-:W-:Y:S02]  /*52a0*/  UIMAD.WIDE.U32 UR10, UR6, UR40, URZ ;  /* 0x00000028060a72a5 */ /* 0x000fe4000f8e00ff */
[----:B------:R-:W-:Y:S02]  /*52b0*/  USEL UR5, UR38, UR12, !UP1 ;  /* 0x0000000c26057287 */ /* 0x000fe4000c800000 */
[----:B------:R-:W-:Y:S02]  /*52c0*/  UIMAD UR8, UR42, UR7, URZ ;  /* 0x000000072a0872a4 */ /* 0x000fe4000f8e02ff */
[----:B------:R-:W-:Y:S03]  /*52d0*/  UISETP.GE.AND UP0, UPT, UR6, UR4, UPT ;  /* 0x000000040600728c */ /* 0x000fe6000bf06270 */
[----:B------:R-:W-:Y:S01]  /*52e0*/  UMOV UR4, UR11 ;  /* 0x0000000b00047c82 */ /* 0x000fe20008000000 */
[----:B------:R-:W-:Y:S02]  /*52f0*/  UISETP.GE.OR UP0, UPT, UR5, UR8, UP0 ;  /* 0x000000080500728c */ /* 0x000fe40008706670 */
[----:B------:R-:W-:Y:S02]  /*5300*/  USHF.R.U32.HI UR4, URZ, UR41, UR4 ;  /* 0x00000029ff047299 */ /* 0x000fe40008011604 */
[----:B------:R-:W-:Y:S02]  /*5310*/  UIMAD.WIDE.U32 UR8, UR5, UR40, URZ ;  /* 0x00000028050872a5 */ /* 0x000fe4000f8e00ff */
[----:B------:R-:W-:Y:S02]  /*5320*/  USEL UR11, UR6, UR4, !UP2 ;  /* 0x00000004060b7287 */ /* 0x000fe4000d000000 */
[----:B------:R-:W-:Y:S02]  /*5330*/  UIADD3 UR8, UPT, UPT, -UR5, URZ, URZ ;  /* 0x000000ff05087290 */ /* 0x000fe4000fffe1ff */
[----:B------:R-:W-:Y:S01]  /*5340*/  UIADD3 UR10, UPT, UPT, -UR11, URZ, URZ ;  /* 0x000000ff0b0a7290 */ /* 0x000fe2000fffe1ff */
[----:B------:R-:W-:Y:S01]  /*5350*/  @!UP0 UMOV UR4, UR9 ;  /* 0x0000000900048c82 */ /* 0x000fe20008000000 */
[----:B------:R-:W-:Y:S02]  /*5360*/  UIADD3 UR9, UPT, UPT, -UR6, URZ, URZ ;  /* 0x000000ff06097290 */ /* 0x000fe4000fffe1ff */
[----:B------:R-:W-:Y:S02]  /*5370*/  @!UP0 USHF.R.U32.HI UR4, URZ, UR41, UR4 ;  /* 0x00000029ff048299 */ /* 0x000fe40008011604 */
[----:B------:R-:W-:Y:S02]  /*5380*/  UIMAD UR10, UR42, UR10, UR6 ;  /* 0x0000000a2a0a72a4 */ /* 0x000fe4000f8e0206 */
[----:B------:R-:W-:Y:S04]  /*5390*/  @!UP0 USEL UR4, UR5, UR4, !UP2 ;  /* 0x0000000405048287 */ /* 0x000fe8000d000000 */
[----:B------:R-:W-:Y:S02]  /*53a0*/  @!UP0 UIMAD UR10, UR7, UR10, UR4 ;  /* 0x0000000a070a82a4 */ /* 0x000fe4000f8e0204 */
[----:B------:R-:W-:Y:S02]  /*53b0*/  @!UP0 UIADD3 UR11, UPT, UPT, UR11, -UR4, URZ ;  /* 0x800000040b0b8290 */ /* 0x000fe4000fffe0ff */
[----:B------:R-:W-:Y:S02]  /*53c0*/  UIMAD UR7, UR43, UR8, UR38 ;  /* 0x000000082b0772a4 */ /* 0x000fe4000f8e0226 */
[----:B------:R-:W-:Y:S02]  /*53d0*/  @!UP0 UIMAD UR6, UR11, UR42, UR5 ;  /* 0x0000002a0b0682a4 */ /* 0x000fe4000f8e0205 */
[----:B------:R-:W-:Y:S01]  /*53e0*/  UIMAD UR4, UR54, UR9, UR37 ;  /* 0x00000009360472a4 */ /* 0x000fe2000f8e0225 */
[----:B------:R-:W-:Y:S02]  /*53f0*/  @!UP0 UMOV UR5, UR10 ;  /* 0x0000000a00058c82 */ /* 0x000fe40008000000 */
[----:B------:R-:W-:Y:S02]  /*5400*/  UIMAD UR38, UR5, UR43, UR7 ;  /* 0x0000002b052672a4 */ /* 0x000fe4000f8e0207 */
[----:B------:R-:W-:Y:S11]  /*5410*/  UIMAD UR37, UR6, UR54, UR4 ;  /* 0x00000036062572a4 */ /* 0x000ff6000f8e0204 */
[----:B------:R-:W-:Y:S01]  /*5420*/  @!UPT UIADD3 URZ, UPT, UPT, URZ, URZ, URZ ;  /* 0x000000fffffff290 */ /* 0x000fe2000fffe0ff */
.L_x_87:
[----:B------:R-:W-:Y:S01]  /*5430*/  UISETP.NE.AND UP0, UPT, UR39, 0x1, UPT ;  /* 0x000000012700788c */ /* 0x000fe2000bf05270 */
[----:B------:R-:W-:Y:S01]  /*5440*/  IADD3 R87, PT, PT, R87, 0x1, RZ ;  /* 0x0000000157577810 */ /* 0x000fe20007ffe0ff */
[----:B------:R-:W-:Y:S02]  /*5450*/  USHF.L.U32 UR50, UR20, 0x6, URZ ;  /* 0x0000000614327899 */ /* 0x000fe400080006ff */
[----:B------:R-:W-:Y:S07]  /*5460*/  USHF.L.U32 UR49, UR30, 0x7, URZ ;  /* 0x000000071e317899 */ /* 0x000fee00080006ff */
[----:B------:R-:W2:Y:S01]  /*5470*/  @!UP0 LDCU.128 UR12, c[0x0][0xb10] ;  /* 0x00016200ff0c87ac */ /* 0x000ea20008000c00 */
[----:B------:R-:W3:Y:S01]  /*5480*/  @!UP0 LDCU UR5, c[0x0][0xb0c] ;  /* 0x00016180ff0587ac */ /* 0x000ee20008000800 */
[----:B------:R-:W4:Y:S01]  /*5490*/  @!UP0 LDCU UR10, c[0x0][0xb20] ;  /* 0x00016400ff0a87ac */ /* 0x000f220008000800 */
[----:B--2---:R-:W-:Y:S02]  /*54a0*/  UIMAD.WIDE.U32 UR8, UR38, UR12, URZ ;  /* 0x0000000c260872a5 */ /* 0x004fe4000f8e00ff */
[----:B------:R-:W-:Y:S02]  /*54b0*/  UIMAD.WIDE.U32 UR6, UR37, UR15, URZ ;  /* 0x0000000f250672a5 */ /* 0x000fe4000f8e00ff */
[----:B------:R-:W-:Y:S03]  /*54c0*/  @!UP0 UISETP.NE.AND UP1, UPT, UR14, 0x1, UPT ;  /* 0x000000010e00888c */ /* 0x000fe6000bf25270 */
[----:B------:R-:W-:Y:S01]  /*54d0*/  @!UP0 UMOV UR4, UR9 ;  /* 0x0000000900048c82 */ /* 0x000fe20008000000 */
[----:B---3--:R-:W-:Y:S02]  /*54e0*/  @!UP0 UISETP.NE.AND UP2, UPT, UR5, 0x1, UPT ;  /* 0x000000010500888c */ /* 0x008fe4000bf45270 */
[----:B------:R-:W-:Y:S01]  /*54f0*/  @!UP0 USHF.R.U32.HI UR4, URZ, UR13, UR4 ;  /* 0x0000000dff048299 */ /* 0x000fe20008011604 */
[----:B------:R-:W-:Y:S02]  /*5500*/  @!UP0 UMOV UR6, UR7 ;  /* 0x0000000700068c82 */ /* 0x000fe40008000000 */
[----:B----4-:R-:W-:Y:S02]  /*5510*/  @!UP0 USHF.R.U32.HI UR6, URZ, UR10, UR6 ;  /* 0x0000000aff068299 */ /* 0x010fe40008011606 */
[----:B------:R-:W-:Y:S02]  /*5520*/  @!UP0 USEL UR7, UR38, UR4, !UP2 ;  /* 0x0000000426078287 */ /* 0x000fe4000d000000 */
[----:B------:R-:W-:Y:S04]  /*5530*/  @!UP0 USEL UR6, UR37, UR6, !UP1 ;  /* 0x0000000625068287 */ /* 0x000fe8000c800000 */
[----:B------:R-:W-:Y:S02]  /*5540*/  @!UP0 UIADD3 UR4, UPT, UPT, -UR7, UR6, URZ ;  /* 0x0000000607048290 */ /* 0x000fe4000fffe1ff */
[----:B------:R-:W-:Y:S02]  /*5550*/  @!UP0 UIADD3 UR6, UPT, UPT, UR7, -UR6, URZ ;  /* 0x8000000607068290 */ /* 0x000fe4000fffe0ff */
[----:B------:R-:W-:Y:S02]  /*5560*/  @!UP0 UIMAD UR38, UR4, UR5, UR38 ;  /* 0x00000005042682a4 */ /* 0x000fe4000f8e0226 */
[----:B------:R-:W-:Y:S02]  /*5570*/  @!UP0 UIMAD UR37, UR6, UR14, UR37 ;  /* 0x0000000e062582a4 */ /* 0x000fe4000f8e0225 */
[----:B------:R-:W-:Y:S09]  /*5580*/  ULOP3.LUT UP0, URZ, UR63, 0x1b0, URZ, 0xc0, !UPT ;  /* 0x000001b03fff7892 */ /* 0x000ff2000f80c0ff */
[----:B------:R-:W-:Y:S05]  /*5590*/  BRA.U !UP0, `(.L_x_88) ;  /* 0x0000000108407547 */ /* 0x000fea000b800000 */
[----:B------:R-:W2:Y:S01]  /*55a0*/  LDCU.64 UR8, c[0x4][0x80] ;  /* 0x01001000ff0877ac */ /* 0x000ea20008000a00 */
[----:B------:R-:W-:Y:S01]  /*55b0*/  MOV R3, 0x0 ;  /* 0x0000000000037802 */ /* 0x000fe20000000f00 */
[----:B------:R-:W-:Y:S02]  /*55c0*/  HFMA2 R12, -RZ, RZ, 0, 5.9604644775390625e-08 ;  /* 0x00000001ff0c7431 */ /* 0x000fe400000001ff */
[----:B------:R-:W-:Y:S02]  /*55d0*/  IMAD.MOV.U32 R8, RZ, RZ, 0x70 ;  /* 0x00000070ff087424 */ /* 0x000fe400078e00ff */
[----:B------:R-:W-:Y:S01]  /*55e0*/  IMAD.MOV.U32 R13, RZ, RZ, RZ ;  /* 0x000000ffff0d7224 */ /* 0x000fe200078e00ff */
[----:B------:R-:W3:Y:S01]  /*55f0*/  LDCU.64 UR6, c[0x4][0x88] ;  /* 0x01001100ff0677ac */ /* 0x000ee20008000a00 */
[----:B------:R-:W4:Y:S01]  /*5600*/  LDC.64 R2, c[0x4][R3] ;  /* 0x0100000003027b82 */ /* 0x000f220000000a00 */
[----:B------:R-:W1:Y:S01]  /*5610*/  LDCU.64 UR4, c[0x4][0x8] ;  /* 0x01000100ff0477ac */ /* 0x000e620008000a00 */
[----:B--2---:R-:W-:Y:S01]  /*5620*/  MOV R5, UR9 ;  /* 0x0000000900057c02 */ /* 0x004fe20008000f00 */
[----:B------:R-:W-:Y:S01]  /*5630*/  IMAD.U32 R4, RZ, RZ, UR8 ;  /* 0x00000008ff047e24 */ /* 0x000fe2000f8e00ff */
[----:B---3--:R-:W-:Y:S01]  /*5640*/  MOV R7, UR7 ;  /* 0x0000000700077c02 */ /* 0x008fe20008000f00 */
[----:B------:R-:W-:Y:S01]  /*5650*/  IMAD.U32 R6, RZ, RZ, UR6 ;  /* 0x00000006ff067e24 */ /* 0x000fe2000f8e00ff */
[----:B-1----:R-:W-:Y:S01]  /*5660*/  MOV R11, UR5 ;  /* 0x00000005000b7c02 */ /* 0x002fe20008000f00 */
[----:B------:R-:W-:Y:S02]  /*5670*/  IMAD.U32 R10, RZ, RZ, UR4 ;  /* 0x00000004ff0a7e24 */ /* 0x000fe4000f8e00ff */
[----:B------:R-:W-:Y:S07]  /*5680*/  LEPC R20, `(.L_x_88) ;  /* 0x000000001014794e */ /* 0x000fee0000000000 */
[----:B----45:R-:W-:Y:S05]  /*5690*/  CALL.ABS.NOINC R2 ;  /* 0x0000000002007343 */ /* 0x030fea0003c00000 */
.L_x_88:
[----:B------:R-:W-:Y:S01]  /*56a0*/  LOP3.LUT P0, RZ, R94, 0x1b0, RZ, 0xc0, !PT ;  /* 0x000001b05eff7812 */ /* 0x000fe2000780c0ff */
[----:B------:R-:W-:Y:S11]  /*56b0*/  BSSY.RECONVERGENT B6, `(.L_x_89) ;  /* 0x0000013000067945 */ /* 0x000ff60003800200 */
[----:B------:R-:W-:Y:S01]  /*56c0*/  @!UPT UIADD3 URZ, UPT, UPT, URZ, URZ, URZ ;  /* 0x000000fffffff290 */ /* 0x000fe2000fffe0ff */
[----:B------:R-:W-:Y:S05]  /*56d0*/  @!P0 BRA `(.L_x_90) ;  /* 0x0000000000408947 */ /* 0x000fea0003800000 */
        /* <DEDUP_REMOVED lines=16> */
.L_x_90:
[----:B------:R-:W-:Y:S05]  /*57e0*/  BSYNC.RECONVERGENT B6 ;  /* 0x0000000000067941 */ /* 0x000fea0003800200 */
.L_x_89:
[----:B------:R-:W-:Y:S01]  /*57f0*/  R2UR UR4, R86 ;  /* 0x00000000560472ca */ /* 0x000fe200000e0000 */
[----:B------:R-:W-:Y:S01]  /*5800*/  UISETP.NE.U32.AND UP0, UPT, UR60, URZ, UPT ;  /* 0x000000ff3c00728c */ /* 0x000fe2000bf05070 */
[----:B------:R-:W-:Y:S02]  /*5810*/  ISETP.NE.U32.AND P4, PT, R82, RZ, PT ;  /* 0x000000ff5200720c */ /* 0x000fe40003f85070 */
[----:B------:R-:W-:Y:S01]  /*5820*/  ISETP.NE.U32.AND P2, PT, RZ, UR46, PT ;  /* 0x0000002eff007c0c */ /* 0x000fe2000bf45070 */
[----:B------:R-:W-:Y:S01]  /*5830*/  UISETP.NE.AND.EX UP1, UPT, UR61, URZ, UPT, UP0 ;  /* 0x000000ff3d00728c */ /* 0x000fe2000bf25300 */
[----:B------:R-:W-:Y:S01]  /*5840*/  ISETP.NE.AND.EX P4, PT, R83, RZ, PT, P4 ;  /* 0x000000ff5300720c */ /* 0x000fe20003f85340 */
[----:B------:R-:W-:Y:S01]  /*5850*/  UPLOP3.LUT UP0, UPT, UPT, UPT, UPT, 0x40, 0x4 ;  /* 0x000000000004789c */ /* 0x000fe20003f0e870 */
[----:B------:R-:W-:Y:S05]  /*5860*/  ISETP.NE.AND.EX P2, PT, RZ, UR47, PT, P2 ;  /* 0x0000002fff007c0c */ /* 0x000fea000bf45320 */
[----:B------:R-:W-:Y:S06]  /*5870*/  UISETP.NE.AND UP2, UPT, UR4, URZ, UPT ;  /* 0x000000ff0400728c */ /* 0x000fec000bf45270 */
[----:B------:R-:W-:Y:S05]  /*5880*/  PLOP3.LUT P1, PT, PT, PT, UP2, 0x80, 0x8 ;  /* 0x000000000008781c */ /* 0x000fea0003f2f028 */
[----:B------:R-:W-:Y:S06]  /*5890*/  @UP2 UPLOP3.LUT UP0, UPT, UPT, UPT, UP1, 0x80, 0x8 ;  /* 0x000000000008289c */ /* 0x000fec0003f0f010 */
[----:B------:R-:W-:Y:S01]  /*58a0*/  PLOP3.LUT P0, PT, PT, PT, UP0, 0x80, 0x8 ;  /* 0x000000000008781c */ /* 0x000fe20003f0f008 */
[----:B------:R-:W-:Y:S01]  /*58b0*/  @!UPT UIADD3 URZ, UPT, UPT, URZ, URZ, URZ ;  /* 0x000000fffffff290 */ /* 0x000fe2000fffe0ff */
[----:B------:R-:W-:Y:S11]  /*58c0*/  BRA.U !UP1, `(.L_x_91) ;  /* 0x00000001093c7547 */ /* 0x000ff6000b800000 */
[----:B------:R-:W-:Y:S01]  /*58d0*/  UISETP.NE.U32.AND UP0, UPT, UR46, URZ, UPT ;  /* 0x000000ff2e00728c */ /* 0x000fe2000bf05070 */
[----:B-1----:R-:W-:Y:S01]  /*58e0*/  HFMA2 R0, -RZ, RZ, 0, 5.9604644775390625e-08 ;  /* 0x00000001ff007431 */ /* 0x002fe200000001ff */
[----:B------:R-:W1:Y:S01]  /*58f0*/  LDCU.64 UR8, c[0x0][0x358] ;  /* 0x00006b00ff0877ac */ /* 0x000e620008000a00 */
[----:B------:R-:W-:Y:S01]  /*5900*/  IMAD.MOV.U32 R84, RZ, RZ, 0x1 ;  /* 0x00000001ff547424 */ /* 0x000fe200078e00ff */
[----:B------:R-:W-:Y:S06]  /*5910*/  UISETP.NE.AND.EX UP0, UPT, UR47, URZ, UPT, UP0 ;  /* 0x000000ff2f00728c */ /* 0x000fec000bf05300 */
        /* <DEDUP_REMOVED lines=9> */
[----:B--23--:R-:W-:Y:S02]  /*59b0*/  @!P3 IMAD.U32 R41, RZ, RZ, UR4 ;  /* 0x00000004ff29be24 */ /* 0x00cfe4000f8e00ff */
.L_x_91:
[----:B------:R-:W-:Y:S05]  /*59c0*/  @!P4 BRA `(.L_x_92) ;  /* 0x000000000024c947 */ /* 0x000fea0003800000 */
[----:B------:R-:W-:Y:S01]  /*59d0*/  ISETP.NE.U32.AND P3, PT, R80, RZ, PT ;  /* 0x000000ff5000720c */ /* 0x000fe20003f65070 */
[----:B------:R-:W2:Y:S03]  /*59e0*/  LDCU.64 UR4, c[0x0][0x358] ;  /* 0x00006b00ff0477ac */ /* 0x000ea60008000a00 */
[----:B------:R-:W-:Y:S11]  /*59f0*/  ISETP.NE.AND.EX P3, PT, R81, RZ, PT, P3 ;  /* 0x000000ff5100720c */ /* 0x000ff60003f65330 */
[----:B------:R-:W-:Y:S02]  /*5a00*/  @!UPT UIADD3 URZ, UPT, UPT, URZ, URZ, URZ ;  /* 0x000000fffffff290 */ /* 0x000fe4000fffe0ff */
[----:B------:R-:W3:Y:S01]  /*5a10*/  @P3 LDC.64 R2, c[0x0][0x8a8] ;  /* 0x00022a00ff023b82 */ /* 0x000ee20000000a00 */
[----:B-1----:R-:W-:Y:S04]  /*5a20*/  @P3 IMAD R0, R82, UR36, RZ ;  /* 0x0000002452003c24 */ /* 0x002fe8000f8e02ff */
[----:B---3--:R-:W-:Y:S05]  /*5a30*/  @P3 IMAD.WIDE R2, R0, 0x4, R2 ;  /* 0x0000000400023825 */ /* 0x008fea00078e0202 */
[----:B--2--5:R2:W5:Y:S02]  /*5a40*/  @P3 LDG.E R38, desc[UR4][R2.64] ;  /* 0x0000000402263981 */ /* 0x024564000c1e1900 */
[----:B--2---:R-:W3:Y:S02]  /*5a50*/  @!P3 LDC R38, c[0x0][0x8a0] ;  /* 0x00022800ff26bb82 */ /* 0x004ee40000000800 */
.L_x_92:
[----:B-----5:R-:W-:Y:S01]  /*5a60*/  FSETP.NEU.AND P4, PT, R41, RZ, PT ;  /* 0x000000ff2900720b */ /* 0x020fe20003f8d000 */
[----:B------:R-:W-:Y:S01]  /*5a70*/  BSSY B1, `(.L_x_93) ;  /* 0x0000042000017945 */ /* 0x000fe20003800000 */
[----:B------:R-:W-:Y:S01]  /*5a80*/  SEL R5, RZ, 0xffffffff, P2 ;  /* 0xffffffffff057807 */ /* 0x000fe20001000000 */
[----:B------:R-:W-:Y:S01]  /*5a90*/  IMAD.MOV.U32 R102, RZ, RZ, 0x1 ;  /* 0x00000001ff667424 */ /* 0x000fe200078e00ff */
[----:B------:R-:W-:Y:S02]  /*5aa0*/  LOP3.LUT P3, RZ, R84, 0xff, RZ, 0xc0, !PT ;  /* 0x000000ff54ff7812 */ /* 0x000fe4000786c0ff */
[----:B------:R-:W-:Y:S02]  /*5ab0*/  CS2R R78, SRZ ;  /* 0x00000000004e7805 */ /* 0x000fe4000001ff00 */
[----:B------:R-:W-:Y:S02]  /*5ac0*/  @P1 SEL R4, RZ, 0xffffffff, P4 ;  /* 0xffffffffff041807 */ /* 0x000fe40002000000 */
[----:B------:R-:W-:Y:S02]  /*5ad0*/  CS2R R76, SRZ ;  /* 0x00000000004c7805 */ /* 0x000fe4000001ff00 */
[----:B------:R-:W-:Y:S02]  /*5ae0*/  LEA R2, R90, UR44, 0x3 ;  /* 0x0000002c5a027c11 */ /* 0x000fe4000f8e18ff */
[----:B------:R-:W-:Y:S02]  /*5af0*/  CS2R R74, SRZ ;  /* 0x00000000004a7805 */ /* 0x000fe4000001ff00 */
[----:B------:R-:W-:Y:S02]  /*5b00*/  @P0 SEL R4, R5, R4, !P3 ;  /* 0x0000000405040207 */ /* 0x000fe40005800000 */
[----:B------:R-:W-:Y:S02]  /*5b10*/  CS2R R72, SRZ ;  /* 0x0000000000487805 */ /* 0x000fe4000001ff00 */
[----:B------:R-:W-:Y:S02]  /*5b20*/  LEA R100, R36, UR44, 0x3 ;  /* 0x0000002c24647c11 */ /* 0x000fe4000f8e18ff */
[----:B------:R-:W-:Y:S02]  /*5b30*/  @P1 LOP3.LUT R4, R4, 0x1, RZ, 0xc0, !PT ;  /* 0x0000000104041812 */ /* 0x000fe400078ec0ff */
[----:B------:R-:W-:Y:S02]  /*5b40*/  SHF.L.U32 R3, R92, 0x1f, RZ ;  /* 0x0000001f5c037819 */ /* 0x000fe400000006ff */
[----:B------:R-:W-:Y:S02]  /*5b50*/  ISETP.NE.U32.OR P6, PT, R4, 0x1, !P1 ;  /* 0x000000010400780c */ /* 0x000fe40004fc5470 */
[----:B------:R-:W-:Y:S02]  /*5b60*/  PLOP3.LUT P2, PT, PT, PT, UP1, 0x80, 0x8 ;  /* 0x000000000008781c */ /* 0x000fe40003f4f018 */
[C---:B------:R-:W-:Y:S02]  /*5b70*/  LEA.HI R39, R36.reuse, R36, RZ, 0x1 ;  /* 0x0000002424277211 */ /* 0x040fe400078f08ff */
[----:B------:R-:W-:Y:S02]  /*5b80*/  SEL R4, RZ, 0xffffffff, P4 ;  /* 0xffffffffff047807 */ /* 0x000fe40002000000 */
[----:B------:R-:W-:Y:S01]  /*5b90*/  P2R R96, PR, RZ, 0x40 ;  /* 0x00000040ff607803 */ /* 0x000fe20000000000 */
[C---:B-1----:R-:W-:Y:S01]  /*5ba0*/  IMAD.SHL.U32 R0, R39.reuse, 0x40, RZ ;  /* 0x0000004027007824 */ /* 0x042fe200078e00ff */
[----:B------:R-:W-:Y:S03]  /*5bb0*/  LOP3.LUT R39, R39, 0xffe, RZ, 0xc0, !PT ;  /* 0x00000ffe27277812 */ /* 0x000fe600078ec0ff */
[----:B------:R-:W-:Y:S02]  /*5bc0*/  @P6 SHF.L.U32 R7, R89, 0x1f, RZ ;  /* 0x0000001f59076819 */ /* 0x000fe400000006ff */
[----:B------:R-:W-:Y:S01]  /*5bd0*/  @P2 SEL R4, R5, R4, !P3 ;  /* 0x0000000405042207 */ /* 0x000fe20005800000 */
[----:B------:R-:W-:Y:S01]  /*5be0*/  IMAD.IADD R39, R36, 0x1, -R39 ;  /* 0x0000000124277824 */ /* 0x000fe200078e0a27 */
[----:B------:R-:W1:Y:S01]  /*5bf0*/  @P6 SYNCS.PHASECHK.TRANS64.TRYWAIT P1, [R2+URZ+0x40], R7 ;  /* 0x00004007020065a7 */ /* 0x000e6200080211ff */
[----:B------:R-:W-:Y:S02]  /*5c00*/  LOP3.LUT R0, R0, 0xffffff80, RZ, 0xc0, !PT ;  /* 0xffffff8000007812 */ /* 0x000fe400078ec0ff */
[----:B------:R-:W-:Y:S03]  /*5c10*/  LOP3.LUT R4, R4, 0x1, RZ, 0xc0, !PT ;  /* 0x0000000104047812 */ /* 0x000fe600078ec0ff */
[----:B------:R-:W-:Y:S01]  /*5c20*/  IMAD.IADD R0, R37, 0x1, R0 ;  /* 0x0000000125007824 */ /* 0x000fe200078e0200 */
[----:B------:R-:W-:Y:S03]  /*5c30*/  ISETP.NE.U32.AND P5, PT, R4, 0x1, PT ;  /* 0x000000010400780c */ /* 0x000fe60003fa5070 */
[----:B------:R-:W-:Y:S01]  /*5c40*/  IMAD R39, R39, 0x100000, R0 ;  /* 0x0010000027277824 */ /* 0x000fe200078e0200 */
[----:B------:R-:W-:Y:S01]  /*5c50*/  P2R R103, PR, RZ, 0x20 ;  /* 0x00000020ff677803 */ /* 0x000fe20000000000 */
[----:B------:R2:W4:Y:S01]  /*5c60*/  SYNCS.PHASECHK.TRANS64.TRYWAIT P0, [R100+URZ+0x90], R3 ;  /* 0x00009003640075a7 */ /* 0x00052200080011ff */
[----:B-1----:R-:W-:Y:S01]  /*5c70*/  @P6 SEL R102, RZ, 0x1, !P1 ;  /* 0x00000001ff666807 */ /* 0x002fe20004800000 */
[----:B--2---:R-:W-:Y:S06]  /*5c80*/  @!P6 BRA `(.L_x_94) ;  /* 0x000000000080e947 */ /* 0x004fec0003800000 */
[----:B------:R-:W-:Y:S01]  /*5c90*/  @P5 IMAD R6, R90, 0x1000, R71 ;  /* 0x000010005a065824 */ /* 0x000fe200078e0247 */
[----:B------:R-:W1:Y:S01]  /*5ca0*/  S2R R0, SR_CgaCtaId ;  /* 0x0000000000007919 */ /* 0x000e620000008800 */
[----:B------:R-:W-:Y:S01]  /*5cb0*/  ISETP.NE.AND P1, PT, R102, RZ, PT ;  /* 0x000000ff6600720c */ /* 0x000fe20003f25270 */
[----:B------:R-:W-:Y:S01]  /*5cc0*/  BSSY B0, `(.L_x_95) ;  /* 0x000000b000007945 */ /* 0x000fe20003800000 */
[----:B------:R-:W-:Y:S01]  /*5cd0*/  @P5 VIADD R4, R6, UR44 ;  /* 0x0000002c06045c36 */ /* 0x000fe20008000000 */
[----:B------:R-:W-:Y:S02]  /*5ce0*/  CS2R R74, SRZ ;  /* 0x00000000004a7805 */ /* 0x000fe4000001ff00 */
[----:B------:R-:W-:Y:S02]  /*5cf0*/  CS2R R72, SRZ ;  /* 0x0000000000487805 */ /* 0x000fe4000001ff00 */
[----:B------:R-:W-:Y:S01]  /*5d00*/  CS2R R78, SRZ ;  /* 0x00000000004e7805 */ /* 0x000fe2000001ff00 */
[----:B------:R-:W-:Y:S01]  /*5d10*/  @P5 IMAD R4, R93, -0x10, R4 ;  /* 0xfffffff05d045824 */ /* 0x000fe200078e0204 */
[----:B------:R-:W-:Y:S04]  /*5d20*/  CS2R R76, SRZ ;  /* 0x00000000004c7805 */ /* 0x000fe8000001ff00 */
[----:B------:R-:W-:Y:S05]  /*5d30*/  @P1 BRA `(.L_x_96) ;  /* 0x00000000000c1947 */ /* 0x000fea0003800000 */
[----:B------:R-:W-:Y:S04]  /*5d40*/  SHF.L.U32 R5, R89, 0x1f, RZ ;  /* 0x0000001f59057819 */ /* 0x000fe800000006ff */
[----:B------:R-:W2:Y:S02]  /*5d50*/  SYNCS.PHASECHK.TRANS64.TRYWAIT P1, [R2+URZ+0x40], R5 ;  /* 0x00004005020075a7 */ /* 0x000ea400080211ff */
[----:B--2---:R-:W-:Y:S05]  /*5d60*/  @!P1 BRA `(.L_x_97) ;  /* 0x0000002000f49947 */ /* 0x004fea0003800000 */
.L_x_96:
[----:B------:R-:W-:Y:S05]  /*5d70*/  BSYNC B0 ;  /* 0x0000000000007941 */ /* 0x000fea0003800000 */
.L_x_95:
[----:B------:R-:W-:Y:S01]  /*5d80*/  ISETP.NE.AND P1, PT, R103, RZ, PT ;  /* 0x000000ff6700720c */ /* 0x000fe20003f25270 */
[----:B--2---:R-:W-:Y:S02]  /*5d90*/  VIADD R5, R2, 0x50 ;  /* 0x0000005002057836 */ /* 0x004fe40000000000 */
[----:B------:R-:W-:Y:S03]  /*5da0*/  VIADD R90, R90, 0x1 ;  /* 0x000000015a5a7836 */ /* 0x000fe60000000000 */
[----:B-1----:R-:W-:Y:S07]  /*5db0*/  PRMT R0, R0, 0x654, R5 ;  /* 0x0000065400007816 */ /* 0x002fee0000000005 */
[----:B------:R1:W2:Y:S04]  /*5dc0*/  @P1 LDS.128 R72, [R6+UR44+0x200] ;  /* 0x0002002c06481984 */ /* 0x0002a80008000c00 */
[----:B------:R1:W1:Y:S01]  /*5dd0*/  @P1 LDS.128 R76, [R4+0x210] ;  /* 0x00021000044c1984 */ /* 0x0002620000000c00 */
[C---:B------:R-:W-:Y:S01]  /*5de0*/  ISETP.NE.AND P1, PT, R90.reuse, 0x2, PT ;  /* 0x000000025a00780c */ /* 0x040fe20003f25270 */
[----:B------:R-:W-:Y:S01]  /*5df0*/  @!PT LDS RZ, [RZ] ;  /* 0x00000000fffff984 */ /* 0x000fe20000000800 */
[----:B------:R-:W-:Y:S01]  /*5e00*/  @!PT LDS RZ, [RZ] ;  /* 0x00000000fffff984 */ /* 0x000fe20000000800 */
[----:B------:R-:W-:Y:S01]  /*5e10*/  @!PT LDS RZ, [RZ] ;  /* 0x00000000fffff984 */ /* 0x000fe20000000800 */
[----:B------:R-:W-:Y:S01]  /*5e20*/  @!PT LDS RZ, [RZ] ;  /* 0x00000000fffff984 */ /* 0x000fe20000000800 */
[----:B------:R5:W-:Y:S06]  /*5e30*/  MEMBAR.ALL.CTA ;  /* 0x0000000000007992 */ /* 0x000bec0000008000 */
[----:B-----5:R-:W5:Y:S01]  /*5e40*/  FENCE.VIEW.ASYNC.S ;  /* 0x00000000000073c6 */ /* 0x020f620000000000 */
[----:B------:R-:W-:Y:S01]  /*5e50*/  SEL R90, R90, RZ, P1 ;  /* 0x000000ff5a5a7207 */ /* 0x000fe20000800000 */
[----:B-----5:R5:W-:Y:S02]  /*5e60*/  SYNCS.ARRIVE.TRANS64.RED.A1T0 RZ, [R0+URZ], RZ ;  /* 0x000000ff00ff79a7 */ /* 0x020be400081004ff */
[----:B-----5:R-:W-:Y:S04]  /*5e70*/  SEL R0, RZ, 0x1, P1 ;  /* 0x00000001ff007807 */ /* 0x020fe80000800000 */
[----:B--2---:R-:W-:Y:S02]  /*5e80*/  LOP3.LUT R89, R89, R0, RZ, 0x3c, !PT ;  /* 0x0000000059597212 */ /* 0x004fe400078e3cff */
.L_x_94:
[----:B------:R-:W-:Y:S05]  /*5e90*/  BSYNC B1 ;  /* 0x0000000000017941 */ /* 0x000fea0003800000 */
.L_x_93:
[----:B------:R-:W-:Y:S04]  /*5ea0*/  SHF.R.U32.HI R0, RZ, 0x15, R39 ;  /* 0x00000015ff007819 */ /* 0x000fe80000011627 */
[----:B------:R-:W-:Y:S01]  /*5eb0*/  LOP3.LUT P1, RZ, R0, 0x3, R85, 0x48, !PT ;  /* 0x0000000300ff7812 */ /* 0x000fe20007824855 */
[----:B------:R-:W-:Y:S01]  /*5ec0*/  @!UPT UIADD3 URZ, UPT, UPT, URZ, URZ, URZ ;  /* 0x000000fffffff290 */ /* 0x000fe2000fffe0ff */
[----:B----4-:R-:W-:Y:S11]  /*5ed0*/  @P0 BRA `(.L_x_98) ;  /* 0x0000000000080947 */ /* 0x010ff60003800000 */
[----:B------:R-:W2:Y:S02]  /*5ee0*/  SYNCS.PHASECHK.TRANS64.TRYWAIT P0, [R100+URZ+0x90], R3 ;  /* 0x00009003640075a7 */ /* 0x000ea400080011ff */
[----:B--2---:R-:W-:Y:S05]  /*5ef0*/  @!P0 BRA `(.L_x_99) ;  /* 0x0000002000a48947 */ /* 0x004fea0003800000 */
.L_x_98:
[----:B------:R-:W-:Y:S05]  /*5f00*/  @!P1 BRA `(.L_x_100) ;  /* 0x0000000000409947 */ /* 0x000fea0003800000 */
[----:B------:R-:W4:Y:S01]  /*5f10*/  LDCU.64 UR8, c[0x4][0x70] ;  /* 0x01000e00ff0877ac */ /* 0x000f220008000a00 */
[----:B--2---:R-:W-:Y:S01]  /*5f20*/  MOV R3, 0x0 ;  /* 0x0000000000037802 */ /* 0x004fe20000000f00 */
[----:B------:R-:W-:Y:S02]  /*5f30*/  HFMA2 R12, -RZ, RZ, 0, 5.9604644775390625e-08 ;  /* 0x00000001ff0c7431 */ /* 0x000fe400000001ff */
[----:B------:R-:W-:Y:S02]  /*5f40*/  IMAD.MOV.U32 R8, RZ, RZ, 0x192 ;  /* 0x00000192ff087424 */ /* 0x000fe400078e00ff */
[----:B------:R-:W-:Y:S01]  /*5f50*/  IMAD.MOV.U32 R13, RZ, RZ, RZ ;  /* 0x000000ffff0d7224 */ /* 0x000fe200078e00ff */
[----:B------:R-:W2:Y:S01]  /*5f60*/  LDCU.64 UR6, c[0x4][0x78] ;  /* 0x01000f00ff0677ac */ /* 0x000ea20008000a00 */
[----:B------:R-:W3:Y:S01]  /*5f70*/  LDC.64 R2, c[0x4][R3] ;  /* 0x0100000003027b82 */ /* 0x000ee20000000a00 */
[----:B------:R-:W5:Y:S01]  /*5f80*/  LDCU.64 UR4, c[0x4][0x10] ;  /* 0x01000200ff0477ac */ /* 0x000f620008000a00 */
[----:B----4-:R-:W-:Y:S01]  /*5f90*/  MOV R5, UR9 ;  /* 0x0000000900057c02 */ /* 0x010fe20008000f00 */
[----:B-1----:R-:W-:Y:S01]  /*5fa0*/  IMAD.U32 R4, RZ, RZ, UR8 ;  /* 0x00000008ff047e24 */ /* 0x002fe2000f8e00ff */
[----:B--2---:R-:W-:Y:S01]  /*5fb0*/  MOV R7, UR7 ;  /* 0x0000000700077c02 */ /* 0x004fe20008000f00 */
[----:B------:R-:W-:Y:S01]  /*5fc0*/  IMAD.U32 R6, RZ, RZ, UR6 ;  /* 0x00000006ff067e24 */ /* 0x000fe2000f8e00ff */
[----:B-----5:R-:W-:Y:S01]  /*5fd0*/  MOV R11, UR5 ;  /* 0x00000005000b7c02 */ /* 0x020fe20008000f00 */
[----:B------:R-:W-:Y:S02]  /*5fe0*/  IMAD.U32 R10, RZ, RZ, UR4 ;  /* 0x00000004ff0a7e24 */ /* 0x000fe4000f8e00ff */
[----:B------:R-:W-:Y:S07]  /*5ff0*/  LEPC R20, `(.L_x_100) ;  /* 0x000000001014794e */ /* 0x000fee0000000000 */
[----:B---3--:R-:W-:Y:S05]  /*6000*/  CALL.ABS.NOINC R2 ;  /* 0x0000000002007343 */ /* 0x008fea0003c00000 */
.L_x_100:
[-C--:B------:R-:W-:Y:S01]  /*6010*/  F2FP.F16.E4M3.UNPACK_B R42, R72.reuse ;  /* 0x00000048ff2a723e */ /* 0x080fe200020006ff */
[----:B------:R-:W-:Y:S05]  /*6020*/  WARPSYNC.ALL ;  /* 0x0000000000007948 */ /* 0x000fea0003800000 */
[----:B------:R-:W-:Y:S01]  /*6030*/  R2UR UR4, R39 ;  /* 0x00000000270472ca */ /* 0x000fe200000e0000 */
[--C-:B------:R-:W-:Y:S01]  /*6040*/  HADD2.F32 R40, -RZ, R42.reuse.H0_H0 ;  /* 0x2000002aff287230 */ /* 0x100fe20000004100 */
[----:B------:R-:W-:Y:S01]  /*6050*/  F2FP.F16.E4M3.UNPACK_B R43, R72.H1 ;  /* 0x00000048ff2b723e */ /* 0x000fe200030006ff */
[----:B------:R-:W-:Y:S01]  /*6060*/  HADD2.F32 R42, -RZ, R42.H1_H1 ;  /* 0x3000002aff2a7230 */ /* 0x000fe20000004100 */
[-C--:B------:R-:W-:Y:S01]  /*6070*/  F2FP.F16.E4M3.UNPACK_B R45, R73.reuse ;  /* 0x00000049ff2d723e */ /* 0x080fe200020006ff */
[----:B------:R-:W-:Y:S01]  /*6080*/  BSSY.RECONVERGENT B0, `(.L_x_101) ;  /* 0x0000099000007945 */ /* 0x000fe20003800200 */
[----:B------:R-:W-:Y:S01]  /*6090*/  F2FP.F16.E4M3.UNPACK_B R47, R73.H1 ;  /* 0x00000049ff2f723e */ /* 0x000fe200030006ff */
[--C-:B------:R-:W-:Y:S01]  /*60a0*/  HADD2.F32 R44, -RZ, R43.reuse.H0_H0 ;  /* 0x2000002bff2c7230 */ /* 0x100fe20000004100 */
[-C--:B------:R-:W-:Y:S01]  /*60b0*/  F2FP.F16.E4M3.UNPACK_B R49, R74.reuse ;  /* 0x0000004aff31723e */ /* 0x080fe200020006ff */
[----:B------:R-:W-:Y:S01]  /*60c0*/  HADD2.F32 R46, -RZ, R43.H1_H1 ;  /* 0x3000002bff2e7230 */ /* 0x000fe20000004100 */
[----:B------:R-:W-:Y:S01]  /*60d0*/  F2FP.F16.E4M3.UNPACK_B R51, R74.H1 ;  /* 0x0000004aff33723e */ /* 0x000fe200030006ff */
[--C-:B------:R-:W-:Y:S01]  /*60e0*/  HADD2.F32 R43, -RZ, R45.reuse.H0_H0 ;  /* 0x2000002dff2b7230 */ /* 0x100fe20000004100 */
[-C--:B------:R-:W-:Y:S01]  /*60f0*/  F2FP.F16.E4M3.UNPACK_B R53, R75.reuse ;  /* 0x0000004bff35723e */ /* 0x080fe200020006ff */
[----:B-1----:R-:W-:Y:S01]  /*6100*/  LDTM.16dp32bit_t0_t15.x32 R4, tmem[UR4] ;  /* 0x00000004000479ee */ /* 0x002fe20008a80000 */
[----:B------:R-:W3:Y:S01]  /*6110*/  LDTM.16dp32bit_t16_t31.x32 R4, tmem[UR4+0x20] ;  /* 0x00002004000479ee */ /* 0x000ee20008aa0000 */
[----:B------:R-:W-:Y:S01]  /*6120*/  ISETP.NE.AND P6, PT, R96, RZ, PT ;  /* 0x000000ff6000720c */ /* 0x000fe20003fc5270 */
[----:B------:R-:W-:Y:S01]  /*6130*/  HADD2.F32 R48, -RZ, R45.H1_H1 ;  /* 0x3000002dff307230 */ /* 0x000fe20000004100 */
[----:B------:R-:W-:Y:S01]  /*6140*/  IADD3 R109, PT, PT, R71, UR44, RZ ;  /* 0x0000002c476d7c10 */ /* 0x000fe2000fffe0ff */
[----:B------:R-:W-:Y:S01]  /*6150*/  HADD2.F32 R52, -RZ, R49.H1_H1 ;  /* 0x30000031ff347230 */ /* 0x000fe20000004100 */
[----:B------:R-:W-:Y:S01]  /*6160*/  SHF.L.U32 R108, R88, 0x4, RZ ;  /* 0x00000004586c7819 */ /* 0x000fe200000006ff */
[----:B------:R-:W-:Y:S01]  /*6170*/  HADD2.F32 R56, -RZ, R53.H1_H1 ;  /* 0x30000035ff387230 */ /* 0x000fe20000004100 */
[----:B------:R-:W-:Y:S01]  /*6180*/  F2FP.F16.E4M3.UNPACK_B R55, R75.H1 ;  /* 0x0000004bff37723e */ /* 0x000fe200030006ff */
[--C-:B------:R-:W-:Y:S01]  /*6190*/  HADD2.F32 R45, -RZ, R47.reuse.H0_H0 ;  /* 0x2000002fff2d7230 */ /* 0x100fe20000004100 */
[----:B------:R-:W-:Y:S01]  /*61a0*/  IADD3 R101, PT, PT, R109, R108, RZ ;  /* 0x0000006c6d657210 */ /* 0x000fe20007ffe0ff */
[----:B------:R-:W-:Y:S01]  /*61b0*/  HADD2.F32 R50, -RZ, R47.H1_H1 ;  /* 0x3000002fff327230 */ /* 0x000fe20000004100 */
[-C--:B------:R-:W-:Y:S01]  /*61c0*/  F2FP.F16.E4M3.UNPACK_B R57, R76.reuse ;  /* 0x0000004cff39723e */ /* 0x080fe200020006ff */
[----:B------:R-:W-:Y:S01]  /*61d0*/  HADD2.F32 R47, -RZ, R49.H0_H0 ;  /* 0x20000031ff2f7230 */ /* 0x000fe20000004100 */
[----:B------:R-:W-:Y:S01]  /*61e0*/  F2FP.F16.E4M3.UNPACK_B R59, R76.H1 ;  /* 0x0000004cff3b723e */ /* 0x000fe200030006ff */
[----:B------:R-:W-:Y:S01]  /*61f0*/  HADD2.F32 R49, -RZ, R51.H0_H0 ;  /* 0x20000033ff317230 */ /* 0x000fe20000004100 */
[-C--:B------:R-:W-:Y:S01]  /*6200*/  F2FP.F16.E4M3.UNPACK_B R61, R77.reuse ;  /* 0x0000004dff3d723e */ /* 0x080fe200020006ff */
[----:B------:R-:W-:Y:S01]  /*6210*/  HADD2.F32 R60, -RZ, R57.H1_H1 ;  /* 0x30000039ff3c7230 */ /* 0x000fe20000004100 */
[----:B------:R-:W-:Y:S01]  /*6220*/  F2FP.F16.E4M3.UNPACK_B R63, R77.H1 ;  /* 0x0000004dff3f723e */ /* 0x000fe200030006ff */
[----:B------:R-:W-:Y:S01]  /*6230*/  HADD2.F32 R54, -RZ, R51.H1_H1 ;  /* 0x30000033ff367230 */ /* 0x000fe20000004100 */
[-C--:B------:R-:W-:Y:S01]  /*6240*/  F2FP.F16.E4M3.UNPACK_B R65, R78.reuse ;  /* 0x0000004eff41723e */ /* 0x080fe200020006ff */
[----:B------:R-:W-:Y:S01]  /*6250*/  HADD2.F32 R51, -RZ, R53.H0_H0 ;  /* 0x20000035ff337230 */ /* 0x000fe20000004100 */
[----:B------:R-:W-:Y:S01]  /*6260*/  F2FP.F16.E4M3.UNPACK_B R67, R78.H1 ;  /* 0x0000004eff43723e */ /* 0x000fe200030006ff */
[----:B------:R-:W-:Y:S01]  /*6270*/  HADD2.F32 R64, -RZ, R61.H1_H1 ;  /* 0x3000003dff407230 */ /* 0x000fe20000004100 */
[----:B------:R-:W-:Y:S01]  /*6280*/  ISETP.NE.AND P0, PT, R95, RZ, PT ;  /* 0x000000ff5f00720c */ /* 0x000fe20003f05270 */
[C---:B---3--:R-:W-:Y:S01]  /*6290*/  FMUL R0, R38.reuse, R4 ;  /* 0x0000000426007220 */ /* 0x048fe20000400000 */
[C---:B------:R-:W-:Y:S01]  /*62a0*/  FMUL R2, R38.reuse, R5 ;  /* 0x0000000526027220 */ /* 0x040fe20000400000 */
[C---:B------:R-:W-:Y:S01]  /*62b0*/  FMUL R4, R38.reuse, R8 ;  /* 0x0000000826047220 */ /* 0x040fe20000400000 */
[C---:B------:R-:W-:Y:S01]  /*62c0*/  FMUL R5, R38.reuse, R9 ;  /* 0x0000000926057220 */ /* 0x040fe20000400000 */
[C---:B------:R-:W-:Y:S01]  /*62d0*/  FFMA R0, R41.reuse, R40, R0 ;  /* 0x0000002829007223 */ /* 0x040fe20000000000 */
[C---:B------:R-:W-:Y:S01]  /*62e0*/  FFMA R2, R41.reuse, R42, R2 ;  /* 0x0000002a29027223 */ /* 0x040fe20000000002 */
[C---:B------:R-:W-:Y:S01]  /*62f0*/  FMUL R8, R38.reuse, R12 ;  /* 0x0000000c26087220 */ /* 0x040fe20000400000 */
[C---:B------:R-:W-:Y:S01]  /*6300*/  FMUL R9, R38.reuse, R13 ;  /* 0x0000000d26097220 */ /* 0x040fe20000400000 */
[C---:B------:R-:W-:Y:S01]  /*6310*/  FMUL R12, R38.reuse, R16 ;  /* 0x00000010260c7220 */ /* 0x040fe20000400000 */
[C---:B------:R-:W-:Y:S01]  /*6320*/  FMUL R13, R38.reuse, R17 ;  /* 0x00000011260d7220 */ /* 0x040fe20000400000 */
[C---:B------:R-:W-:Y:S01]  /*6330*/  FMUL R16, R38.reuse, R20 ;  /* 0x0000001426107220 */ /* 0x040fe20000400000 */
[C---:B------:R-:W-:Y:S01]  /*6340*/  FMUL R17, R38.reuse, R21 ;  /* 0x0000001526117220 */ /* 0x040fe20000400000 */
[C---:B------:R-:W-:Y:S01]  /*6350*/  FMUL R20, R38.reuse, R24 ;  /* 0x0000001826147220 */ /* 0x040fe20000400000 */
[C---:B------:R-:W-:Y:S01]  /*6360*/  FMUL R21, R38.reuse, R25 ;  /* 0x0000001926157220 */ /* 0x040fe20000400000 */
[----:B------:R-:W-:Y:S02]  /*6370*/  HADD2.F32 R68, -RZ, R65.H1_H1 ;  /* 0x30000041ff447230 */ /* 0x000fe40000004100 */
[C---:B------:R-:W-:Y:S01]  /*6380*/  FMUL R24, R38.reuse, R28 ;  /* 0x0000001c26187220 */ /* 0x040fe20000400000 */
[C---:B------:R-:W-:Y:S01]  /*6390*/  FMUL R25, R38.reuse, R29 ;  /* 0x0000001d26197220 */ /* 0x040fe20000400000 */
[C---:B------:R-:W-:Y:S01]  /*63a0*/  FMUL R28, R38.reuse, R32 ;  /* 0x00000020261c7220 */ /* 0x040fe20000400000 */
[C---:B------:R-:W-:Y:S01]  /*63b0*/  FMUL R29, R38.reuse, R33 ;  /* 0x00000021261d7220 */ /* 0x040fe20000400000 */
[C---:B--2---:R-:W-:Y:S01]  /*63c0*/  FMUL R3, R38.reuse, R6 ;  /* 0x0000000626037220 */ /* 0x044fe20000400000 */
[C---:B------:R-:W-:Y:S01]  /*63d0*/  FMUL R7, R38.reuse, R7 ;  /* 0x0000000726077220 */ /* 0x040fe20000400000 */
[C---:B------:R-:W-:Y:S01]  /*63e0*/  FMUL R6, R38.reuse, R10 ;  /* 0x0000000a26067220 */ /* 0x040fe20000400000 */
[C---:B------:R-:W-:Y:S01]  /*63f0*/  FMUL R11, R38.reuse, R11 ;  /* 0x0000000b260b7220 */ /* 0x040fe20000400000 */
[C---:B------:R-:W-:Y:S01]  /*6400*/  FFMA R3, R41.reuse, R44, R3 ;  /* 0x0000002c29037223 */ /* 0x040fe20000000003 */
[C---:B------:R-:W-:Y:S01]  /*6410*/  FFMA R7, R41.reuse, R46, R7 ;  /* 0x0000002e29077223 */ /* 0x040fe20000000007 */
[C---:B------:R-:W-:Y:S01]  /*6420*/  FFMA R4, R41.reuse, R43, R4 ;  /* 0x0000002b29047223 */ /* 0x040fe20000000004 */
[----:B------:R-:W-:Y:S01]  /*6430*/  F2FP.F16.E4M3.UNPACK_B R40, R79 ;  /* 0x0000004fff28723e */ /* 0x000fe200020006ff */
[C---:B------:R-:W-:Y:S01]  /*6440*/  FFMA R5, R41.reuse, R48, R5 ;  /* 0x0000003029057223 */ /* 0x040fe20000000005 */
[C---:B------:R-:W-:Y:S01]  /*6450*/  FFMA R6, R41.reuse, R45, R6 ;  /* 0x0000002d29067223 */ /* 0x040fe20000000006 */
[----:B------:R-:W-:Y:S01]  /*6460*/  F2FP.F16.E4M3.UNPACK_B R42, R79.H1 ;  /* 0x0000004fff2a723e */ /* 0x000fe200030006ff */
[C---:B------:R-:W-:Y:S01]  /*6470*/  FFMA R11, R41.reuse, R50, R11 ;  /* 0x00000032290b7223 */ /* 0x040fe2000000000b */
[----:B------:R-:W-:Y:S01]  /*6480*/  FFMA R8, R41, R47, R8 ;  /* 0x0000002f29087223 */ /* 0x000fe20000000008 */
[----:B------:R-:W-:Y:S01]  /*6490*/  F2FP.SATFINITE.E4M3.F32.PACK_AB_MERGE_C R97, R7, R3, RZ ;  /* 0x000000030761723e */ /* 0x000fe200048070ff */
[C---:B------:R-:W-:Y:S01]  /*64a0*/  FFMA R9, R41.reuse, R52, R9 ;  /* 0x0000003429097223 */ /* 0x040fe20000000009 */
[----:B------:R-:W-:Y:S01]  /*64b0*/  FMUL R10, R38, R14 ;  /* 0x0000000e260a7220 */ /* 0x000fe20000400000 */
[----:B------:R-:W-:Y:S01]  /*64c0*/  LEA R109, R90, UR44, 0x3 ;  /* 0x0000002c5a6d7c11 */ /* 0x000fe2000f8e18ff */
[----:B------:R-:W-:Y:S01]  /*64d0*/  FMUL R15, R38, R15 ;  /* 0x0000000f260f7220 */ /* 0x000fe20000400000 */
[--C-:B------:R-:W-:Y:S01]  /*64e0*/  HADD2.F32 R53, -RZ, R55.reuse.H0_H0 ;  /* 0x20000037ff357230 */ /* 0x100fe20000004100 */
[----:B------:R-:W-:Y:S01]  /*64f0*/  F2FP.SATFINITE.E4M3.F32.PACK_AB_MERGE_C R96, R2, R0, R97 ;  /* 0x000000000260723e */ /* 0x000fe20004807061 */
[----:B------:R-:W-:Y:S01]  /*6500*/  FFMA R10, R41, R49, R10 ;  /* 0x00000031290a7223 */ /* 0x000fe2000000000a */
[----:B------:R-:W-:Y:S01]  /*6510*/  F2FP.SATFINITE.E4M3.F32.PACK_AB_MERGE_C R97, R11, R6, RZ ;  /* 0x000000060b61723e */ /* 0x000fe200048070ff */
[C---:B------:R-:W-:Y:S01]  /*6520*/  FFMA R15, R41.reuse, R54, R15 ;  /* 0x00000036290f7223 */ /* 0x040fe2000000000f */
[C---:B------:R-:W-:Y:S01]  /*6530*/  FFMA R12, R41.reuse, R51, R12 ;  /* 0x00000033290c7223 */ /* 0x040fe2000000000c */
[----:B------:R-:W-:Y:S01]  /*6540*/  FFMA R13, R41, R56, R13 ;  /* 0x00000038290d7223 */ /* 0x000fe2000000000d */
[----:B------:R-:W-:Y:S01]  /*6550*/  F2FP.SATFINITE.E4M3.F32.PACK_AB_MERGE_C R97, R5, R4, R97 ;  /* 0x000000040561723e */ /* 0x000fe20004807061 */
[----:B------:R-:W-:Y:S01]  /*6560*/  HADD2.F32 R58, -RZ, R55.H1_H1 ;  /* 0x30000037ff3a7230 */ /* 0x000fe20000004100 */
[----:B------:R-:W-:Y:S01]  /*6570*/  F2FP.SATFINITE.E4M3.F32.PACK_AB_MERGE_C R98, R15, R10, RZ ;  /* 0x0000000a0f62723e */ /* 0x000fe200048070ff */
[----:B------:R-:W-:Y:S02]  /*6580*/  HADD2.F32 R55, -RZ, R57.H0_H0 ;  /* 0x20000039ff377230 */ /* 0x000fe40000004100 */
[C---:B------:R-:W-:Y:S01]  /*6590*/  FMUL R14, R38.reuse, R18 ;  /* 0x00000012260e7220 */ /* 0x040fe20000400000 */
[C---:B------:R-:W-:Y:S01]  /*65a0*/  FMUL R19, R38.reuse, R19 ;  /* 0x0000001326137220 */ /* 0x040fe20000400000 */
[--C-:B------:R-:W-:Y:S02]  /*65b0*/  HADD2.F32 R57, -RZ, R59.reuse.H0_H0 ;  /* 0x2000003bff397230 */ /* 0x100fe40000004100 */
[C---:B------:R-:W-:Y:S01]  /*65c0*/  FMUL R18, R38.reuse, R22 ;  /* 0x0000001626127220 */ /* 0x040fe20000400000 */
[C---:B------:R-:W-:Y:S01]  /*65d0*/  FFMA R14, R41.reuse, R53, R14 ;  /* 0x00000035290e7223 */ /* 0x040fe2000000000e */
[----:B------:R-:W-:Y:S02]  /*65e0*/  HADD2.F32 R62, -RZ, R59.H1_H1 ;  /* 0x3000003bff3e7230 */ /* 0x000fe40000004100 */
[C---:B------:R-:W-:Y:S01]  /*65f0*/  FFMA R19, R41.reuse, R58, R19 ;  /* 0x0000003a29137223 */ /* 0x040fe20000000013 */
[----:B------:R-:W-:Y:S02]  /*6600*/  HADD2.F32 R59, -RZ, R61.H0_H0 ;  /* 0x2000003dff3b7230 */ /* 0x000fe40000004100 */
[C---:B------:R-:W-:Y:S01]  /*6610*/  FMUL R23, R38.reuse, R23 ;  /* 0x0000001726177220 */ /* 0x040fe20000400000 */
[C---:B------:R-:W-:Y:S01]  /*6620*/  FFMA R16, R41.reuse, R55, R16 ;  /* 0x0000003729107223 */ /* 0x040fe20000000010 */
[C---:B------:R-:W-:Y:S01]  /*6630*/  FFMA R17, R41.reuse, R60, R17 ;  /* 0x0000003c29117223 */ /* 0x040fe20000000011 */
[--C-:B------:R-:W-:Y:S02]  /*6640*/  HADD2.F32 R61, -RZ, R63.reuse.H0_H0 ;  /* 0x2000003fff3d7230 */ /* 0x100fe40000004100 */
[C---:B------:R-:W-:Y:S01]  /*6650*/  FFMA R18, R41.reuse, R57, R18 ;  /* 0x0000003929127223 */ /* 0x040fe20000000012 */
[----:B------:R-:W-:Y:S02]  /*6660*/  HADD2.F32 R66, -RZ, R63.H1_H1 ;  /* 0x3000003fff427230 */ /* 0x000fe40000004100 */
[C---:B------:R-:W-:Y:S01]  /*6670*/  FMUL R22, R38.reuse, R26 ;  /* 0x0000001a26167220 */ /* 0x040fe20000400000 */
[----:B------:R-:W-:Y:S02]  /*6680*/  HADD2.F32 R63, -RZ, R65.H0_H0 ;  /* 0x20000041ff3f7230 */ /* 0x000fe40000004100 */
[C---:B------:R-:W-:Y:S01]  /*6690*/  FFMA R23, R41.reuse, R62, R23 ;  /* 0x0000003e29177223 */ /* 0x040fe20000000017 */
[C---:B------:R-:W-:Y:S01]  /*66a0*/  FMUL R27, R38.reuse, R27 ;  /* 0x0000001b261b7220 */ /* 0x040fe20000400000 */
[C---:B------:R-:W-:Y:S01]  /*66b0*/  FFMA R20, R41.reuse, R59, R20 ;  /* 0x0000003b29147223 */ /* 0x040fe20000000014 */
[C---:B------:R-:W-:Y:S01]  /*66c0*/  FFMA R21, R41.reuse, R64, R21 ;  /* 0x0000004029157223 */ /* 0x040fe20000000015 */
[--C-:B------:R-:W-:Y:S02]  /*66d0*/  HADD2.F32 R65, -RZ, R67.reuse.H0_H0 ;  /* 0x20000043ff417230 */ /* 0x100fe40000004100 */
[C---:B------:R-:W-:Y:S01]  /*66e0*/  FFMA R22, R41.reuse, R61, R22 ;  /* 0x0000003d29167223 */ /* 0x040fe20000000016 */
[----:B------:R-:W-:Y:S02]  /*66f0*/  HADD2.F32 R70, -RZ, R67.H1_H1 ;  /* 0x30000043ff467230 */ /* 0x000fe40000004100 */
[C---:B------:R-:W-:Y:S01]  /*6700*/  FMUL R26, R38.reuse, R30 ;  /* 0x0000001e261a7220 */ /* 0x040fe20000400000 */
[--C-:B------:R-:W-:Y:S02]  /*6710*/  HADD2.F32 R67, -RZ, R40.reuse.H0_H0 ;  /* 0x20000028ff437230 */ /* 0x100fe40000004100 */
[C---:B------:R-:W-:Y:S01]  /*6720*/  FFMA R27, R41.reuse, R66, R27 ;  /* 0x00000042291b7223 */ /* 0x040fe2000000001b */
[C---:B------:R-:W-:Y:S01]  /*6730*/  FMUL R31, R38.reuse, R31 ;  /* 0x0000001f261f7220 */ /* 0x040fe20000400000 */
[C---:B------:R-:W-:Y:S01]  /*6740*/  FFMA R24, R41.reuse, R63, R24 ;  /* 0x0000003f29187223 */ /* 0x040fe20000000018 */
[----:B------:R-:W-:Y:S02]  /*6750*/  HADD2.F32 R40, -RZ, R40.H1_H1 ;  /* 0x30000028ff287230 */ /* 0x000fe40000004100 */
[C---:B------:R-:W-:Y:S01]  /*6760*/  FFMA R25, R41.reuse, R68, R25 ;  /* 0x0000004429197223 */ /* 0x040fe20000000019 */
[--C-:B------:R-:W-:Y:S02]  /*6770*/  HADD2.F32 R69, -RZ, R42.reuse.H0_H0 ;  /* 0x2000002aff457230 */ /* 0x100fe40000004100 */
[C---:B------:R-:W-:Y:S01]  /*6780*/  FFMA R26, R41.reuse, R65, R26 ;  /* 0x00000041291a7223 */ /* 0x040fe2000000001a */
[----:B------:R-:W-:Y:S02]  /*6790*/  HADD2.F32 R42, -RZ, R42.H1_H1 ;  /* 0x3000002aff2a7230 */ /* 0x000fe40000004100 */
[C---:B------:R-:W-:Y:S01]  /*67a0*/  FMUL R30, R38.reuse, R34 ;  /* 0x00000022261e7220 */ /* 0x040fe20000400000 */
[----:B------:R-:W-:Y:S01]  /*67b0*/  FFMA R31, R41, R70, R31 ;  /* 0x00000046291f7223 */ /* 0x000fe2000000001f */
[----:B------:R-:W-:Y:S01]  /*67c0*/  FMUL R35, R38, R35 ;  /* 0x0000002326237220 */ /* 0x000fe20000400000 */
[----:B------:R-:W-:Y:S01]  /*67d0*/  F2FP.SATFINITE.E4M3.F32.PACK_AB_MERGE_C R99, R19, R14, RZ ;  /* 0x0000000e1363723e */ /* 0x000fe200048070ff */
[C---:B------:R-:W-:Y:S01]  /*67e0*/  FFMA R28, R41.reuse, R67, R28 ;  /* 0x00000043291c7223 */ /* 0x040fe2000000001c */
[C---:B------:R-:W-:Y:S01]  /*67f0*/  FFMA R29, R41.reuse, R40, R29 ;  /* 0x00000028291d7223 */ /* 0x040fe2000000001d */
[C---:B------:R-:W-:Y:S01]  /*6800*/  FFMA R30, R41.reuse, R69, R30 ;  /* 0x00000045291e7223 */ /* 0x040fe2000000001e */
[----:B------:R-:W-:Y:S01]  /*6810*/  FFMA R35, R41, R42, R35 ;  /* 0x0000002a29237223 */ /* 0x000fe20000000023 */
[----:B------:R-:W-:Y:S02]  /*6820*/  F2FP.SATFINITE.E4M3.F32.PACK_AB_MERGE_C R98, R9, R8, R98 ;  /* 0x000000080962723e */ /* 0x000fe40004807062 */
[----:B------:R-:W-:Y:S02]  /*6830*/  F2FP.SATFINITE.E4M3.F32.PACK_AB_MERGE_C R99, R13, R12, R99 ;  /* 0x0000000c0d63723e */ /* 0x000fe40004807063 */
[----:B------:R-:W-:Y:S02]  /*6840*/  F2FP.SATFINITE.E4M3.F32.PACK_AB_MERGE_C R104, R23, R18, RZ ;  /* 0x000000121768723e */ /* 0x000fe400048070ff */
[----:B------:R-:W-:Y:S01]  /*6850*/  F2FP.SATFINITE.E4M3.F32.PACK_AB_MERGE_C R105, R27, R22, RZ ;  /* 0x000000161b69723e */ /* 0x000fe200048070ff */
[----:B------:R1:W-:Y:S01]  /*6860*/  STS.128 [R71+UR44+0x2200], R96 ;  /* 0x0022006047007988 */ /* 0x0003e20008000c2c */
[----:B------:R-:W-:Y:S02]  /*6870*/  F2FP.SATFINITE.E4M3.F32.PACK_AB_MERGE_C R110, R31, R26, RZ ;  /* 0x0000001a1f6e723e */ /* 0x000fe400048070ff */
[----:B------:R-:W-:Y:S02]  /*6880*/  F2FP.SATFINITE.E4M3.F32.PACK_AB_MERGE_C R111, R35, R30, RZ ;  /* 0x0000001e236f723e */ /* 0x000fe400048070ff */
[----:B------:R-:W-:Y:S02]  /*6890*/  F2FP.SATFINITE.E4M3.F32.PACK_AB_MERGE_C R104, R17, R16, R104 ;  /* 0x000000101168723e */ /* 0x000fe40004807068 */
[----:B------:R-:W-:Y:S02]  /*68a0*/  F2FP.SATFINITE.E4M3.F32.PACK_AB_MERGE_C R105, R21, R20, R105 ;  /* 0x000000141569723e */ /* 0x000fe40004807069 */
[----:B------:R-:W-:Y:S02]  /*68b0*/  F2FP.SATFINITE.E4M3.F32.PACK_AB_MERGE_C R106, R25, R24, R110 ;  /* 0x00000018196a723e */ /* 0x000fe4000480706e */
[----:B------:R-:W-:Y:S02]  /*68c0*/  F2FP.SATFINITE.E4M3.F32.PACK_AB_MERGE_C R107, R29, R28, R111 ;  /* 0x0000001c1d6b723e */ /* 0x000fe4000480706f */
[----:B------:R-:W-:Y:S03]  /*68d0*/  @P6 SHF.L.U32 R110, R89, 0x1f, RZ ;  /* 0x0000001f596e6819 */ /* 0x000fe600000006ff */
[----:B------:R1:W-:Y:S01]  /*68e0*/  STS.128 [R101+0x2210], R104 ;  /* 0x0022106865007388 */ /* 0x0003e20000000c00 */
[----:B------:R-:W-:Y:S01]  /*68f0*/  @!PT LDS RZ, [RZ] ;  /* 0x00000000fffff984 */ /* 0x000fe20000000800 */
[----:B------:R-:W-:Y:S01]  /*6900*/  @!PT LDS RZ, [RZ] ;  /* 0x00000000fffff984 */ /* 0x000fe20000000800 */
[----:B------:R-:W-:Y:S01]  /*6910*/  @!PT LDS RZ, [RZ] ;  /* 0x00000000fffff984 */ /* 0x000fe20000000800 */
[----:B------:R-:W-:Y:S01]  /*6920*/  @!PT LDS RZ, [RZ] ;  /* 0x00000000fffff984 */ /* 0x000fe20000000800 */
[----:B------:R2:W-:Y:S07]  /*6930*/  MEMBAR.ALL.CTA ;  /* 0x0000000000007992 */ /* 0x0005ee0000008000 */
[----:B--2---:R-:W2:Y:S02]  /*6940*/  FENCE.VIEW.ASYNC.S ;  /* 0x00000000000073c6 */ /* 0x004ea40000000000 */
[----:B--2---:R-:W-:Y:S06]  /*6950*/  BAR.SYNC.DEFER_BLOCKING 0x1, 0x80 ;  /* 0x0042000000007b1d */ /* 0x004fec0000010000 */
[----:B------:R-:W-:Y:S05]  /*6960*/  @P0 BRA `(.L_x_102) ;  /* 0x0000000000280947 */ /* 0x000fea0003800000 */
[----:B------:R-:W2:Y:S01]  /*6970*/  LDCU.64 UR6, c[0x0][0x348] ;  /* 0x00006900ff0677ac */ /* 0x000ea20008000a00 */
[----:B------:R-:W-:Y:S01]  /*6980*/  UIADD3 UR4, UPT, UPT, UR44, 0x2200, URZ ;  /* 0x000022002c047890 */ /* 0x000fe2000fffe0ff */
[----:B------:R-:W-:Y:S05]  /*6990*/  UMOV UR51, UR36 ;  /* 0x0000002400337c82 */ /* 0x000fea0008000000 */
[----:B------:R-:W-:Y:S04]  /*69a0*/  MOV R94, UR4 ;  /* 0x00000004005e7c02 */ /* 0x000fe80008000f00 */
[----:B------:R-:W-:Y:S01]  /*69b0*/  R2UR UR48, R94 ;  /* 0x000000005e3072ca */ /* 0x000fe200000e0000 */
[----:B--2---:R-:W-:Y:S04]  /*69c0*/  UIADD3 UR4, UP0, UPT, UR6, 0x680, URZ ;  /* 0x0000068006047890 */ /* 0x004fe8000ff1e0ff */
[----:B------:R-:W-:Y:S09]  /*69d0*/  UIADD3.X UR5, UPT, UPT, URZ, UR7, URZ, UP0, !UPT ;  /* 0x00000007ff057290 */ /* 0x000ff200087fe4ff */
[----:B------:R2:W-:Y:S01]  /*69e0*/  UTMASTG.3D [UR48], [UR4] ;  /* 0x00000030040073b5 */ /* 0x0005e20008010000 */
[----:B------:R0:W-:Y:S01]  /*69f0*/  UTMACMDFLUSH ;  /* 0x00000000000079b7 */ /* 0x0001e20000000000 */
[----:B--2---:R-:W-:Y:S04]  /*6a00*/  DEPBAR.LE SB0, 0x1 ;  /* 0x000080400000791a */ /* 0x004fe80000000000 */
.L_x_102:
[----:B------:R-:W-:Y:S05]  /*6a10*/  BSYNC.RECONVERGENT B0 ;  /* 0x0000000000007941 */ /* 0x000fea0003800200 */
.L_x_101:
[----:B------:R-:W-:Y:S06]  /*6a20*/  BAR.SYNC.DEFER_BLOCKING 0x1, 0x80 ;  /* 0x0042000000007b1d */ /* 0x000fec0000010000 */
[----:B------:R-:W2:Y:S01]  /*6a30*/  @P6 SYNCS.PHASECHK.TRANS64.TRYWAIT P0, [R109+URZ+0x40], R110 ;  /* 0x0000406e6d0065a7 */ /* 0x000ea200080011ff */
[----:B------:R-:W-:Y:S01]  /*6a40*/  BSSY B1, `(.L_x_103) ;  /* 0x0000020000017945 */ /* 0x000fe20003800000 */
[----:B--2---:R-:W-:Y:S03]  /*6a50*/  @P6 SEL R102, RZ, 0x1, !P0 ;  /* 0x00000001ff666807 */ /* 0x004fe60004000000 */
[----:B------:R-:W-:Y:S05]  /*6a60*/  @!P6 BRA `(.L_x_104) ;  /* 0x000000000074e947 */ /* 0x000fea0003800000 */
[----:B------:R-:W-:Y:S01]  /*6a70*/  ISETP.NE.AND P1, PT, R103, RZ, PT ;  /* 0x000000ff6700720c */ /* 0x000fe20003f25270 */
[----:B------:R-:W2:Y:S01]  /*6a80*/  S2R R0, SR_CgaCtaId ;  /* 0x0000000000007919 */ /* 0x000ea20000008800 */
[----:B------:R-:W-:Y:S01]  /*6a90*/  ISETP.NE.AND P0, PT, R102, RZ, PT ;  /* 0x000000ff6600720c */ /* 0x000fe20003f05270 */
[----:B------:R-:W-:Y:S10]  /*6aa0*/  BSSY B0, `(.L_x_105) ;  /* 0x0000008000007945 */ /* 0x000ff40003800000 */
[----:B------:R-:W-:Y:S05]  /*6ab0*/  @P1 IMAD R2, R90, 0x1000, R71 ;  /* 0x000010005a021824 */ /* 0x000fea00078e0247 */
[----:B------:R-:W-:Y:S05]  /*6ac0*/  @P1 IADD3 R3, PT, PT, R2, UR44, RZ ;  /* 0x0000002c02031c10 */ /* 0x000fea000fffe0ff */
[----:B------:R-:W-:Y:S01]  /*6ad0*/  @P1 IMAD.IADD R3, R3, 0x1, R108 ;  /* 0x0000000103031824 */ /* 0x000fe200078e026c */
[----:B------:R-:W-:Y:S06]  /*6ae0*/  @P0 BRA `(.L_x_106) ;  /* 0x00000000000c0947 */ /* 0x000fec0003800000 */
[----:B------:R-:W-:Y:S04]  /*6af0*/  SHF.L.U32 R4, R89, 0x1f, RZ ;  /* 0x0000001f59047819 */ /* 0x000fe800000006ff */
[----:B------:R-:W3:Y:S02]  /*6b00*/  SYNCS.PHASECHK.TRANS64.TRYWAIT P0, [R109+URZ+0x40], R4 ;  /* 0x000040046d0075a7 */ /* 0x000ee400080011ff */
[----:B---3--:R-:W-:Y:S05]  /*6b10*/  @!P0 BRA `(.L_x_107) ;  /* 0x0000001400b08947 */ /* 0x008fea0003800000 */
.L_x_106:
[----:B------:R-:W-:Y:S05]  /*6b20*/  BSYNC B0 ;  /* 0x0000000000007941 */ /* 0x000fea0003800000 */
.L_x_105:
[----:B------:R-:W-:Y:S01]  /*6b30*/  ISETP.NE.AND P0, PT, R103, RZ, PT ;  /* 0x000000ff6700720c */ /* 0x000fe20003f05270 */
[----:B---3--:R-:W-:Y:S02]  /*6b40*/  VIADD R109, R109, 0x50 ;  /* 0x000000506d6d7836 */ /* 0x008fe40000000000 */
[----:B------:R-:W-:Y:S03]  /*6b50*/  VIADD R90, R90, 0x1 ;  /* 0x000000015a5a7836 */ /* 0x000fe60000000000 */
[----:B--2---:R-:W-:Y:S07]  /*6b60*/  PRMT R0, R0, 0x654, R109 ;  /* 0x0000065400007816 */ /* 0x004fee000000006d */
[----:B------:R2:W3:Y:S04]  /*6b70*/  @P0 LDS.128 R72, [R2+UR44+0x200] ;  /* 0x0002002c02480984 */ /* 0x0004e80008000c00 */
[----:B------:R2:W4:Y:S01]  /*6b80*/  @P0 LDS.128 R76, [R3+0x210] ;  /* 0x00021000034c0984 */ /* 0x0005220000000c00 */
        /* <DEDUP_REMOVED lines=10> */
[----:B--23--:R-:W-:Y:S02]  /*6c30*/  LOP3.LUT R89, R89, R0, RZ, 0x3c, !PT ;  /* 0x0000000059597212 */ /* 0x00cfe400078e3cff */
.L_x_104:
[----:B------:R-:W-:Y:S05]  /*6c40*/  BSYNC B1 ;  /* 0x0000000000017941 */ /* 0x000fea0003800000 */
.L_x_103:
[----:B------:R-:W-:Y:S05]  /*6c50*/  VIADD R0, R39, 0x40 ;  /* 0x0000004027007836 */ /* 0x000fea0000000000 */
[----:B------:R-:W-:Y:S04]  /*6c60*/  SHF.R.U32.HI R0, RZ, 0x15, R0 ;  /* 0x00000015ff007819 */ /* 0x000fe80000011600 */
[----:B------:R-:W-:Y:S11]  /*6c70*/  LOP3.LUT P0, RZ, R0, 0x3, R85, 0x48, !PT ;  /* 0x0000000300ff7812 */ /* 0x000ff60007804855 */
[----:B------:R-:W-:Y:S02]  /*6c80*/  @!UPT UIADD3 URZ, UPT, UPT, URZ, URZ, URZ ;  /* 0x000000fffffff290 */ /* 0x000fe4000fffe0ff */
[----:B------:R-:W-:Y:S05]  /*6c90*/  @!P0 BRA `(.L_x_108) ;  /* 0x0000000000408947 */ /* 0x000fea0003800000 */
[----:B------:R-:W2:Y:S01]  /*6ca0*/  LDCU.64 UR8, c[0x4][0x70] ;  /* 0x01000e00ff0877ac */ /* 0x000ea20008000a00 */
[----:B------:R-:W-:Y:S01]  /*6cb0*/  MOV R3, 0x0 ;  /* 0x0000000000037802 */ /* 0x000fe20000000f00 */
[----:B------:R-:W-:Y:S02]  /*6cc0*/  HFMA2 R12, -RZ, RZ, 0, 5.9604644775390625e-08 ;  /* 0x00000001ff0c7431 */ /* 0x000fe400000001ff */
[----:B------:R-:W-:Y:S02]  /*6cd0*/  IMAD.MOV.U32 R8, RZ, RZ, 0x192 ;  /* 0x00000192ff087424 */ /* 0x000fe400078e00ff */
[----:B------:R-:W-:Y:S01]  /*6ce0*/  IMAD.MOV.U32 R13, RZ, RZ, RZ ;  /* 0x000000ffff0d7224 */ /* 0x000fe200078e00ff */
[----:B------:R-:W3:Y:S01]  /*6cf0*/  LDCU.64 UR6, c[0x4][0x78] ;  /* 0x01000f00ff0677ac */ /* 0x000ee20008000a00 */
[----:B------:R-:W1:Y:S01]  /*6d00*/  LDC.64 R2, c[0x4][R3] ;  /* 0x0100000003027b82 */ /* 0x000e620000000a00 */
[----:B------:R-:W5:Y:S01]  /*6d10*/  LDCU.64 UR4, c[0x4][0x10] ;  /* 0x01000200ff0477ac */ /* 0x000f620008000a00 */
[----:B--2---:R-:W-:Y:S01]  /*6d20*/  MOV R5, UR9 ;  /* 0x0000000900057c02 */ /* 0x004fe20008000f00 */
[----:B------:R-:W-:Y:S01]  /*6d30*/  IMAD.U32 R4, RZ, RZ, UR8 ;  /* 0x00000008ff047e24 */ /* 0x000fe2000f8e00ff */
[----:B---3--:R-:W-:Y:S01]  /*6d40*/  MOV R7, UR7 ;  /* 0x0000000700077c02 */ /* 0x008fe20008000f00 */
[----:B------:R-:W-:Y:S01]  /*6d50*/  IMAD.U32 R6, RZ, RZ, UR6 ;  /* 0x00000006ff067e24 */ /* 0x000fe2000f8e00ff */
[----:B-----5:R-:W-:Y:S01]  /*6d60*/  MOV R11, UR5 ;  /* 0x00000005000b7c02 */ /* 0x020fe20008000f00 */
[----:B------:R-:W-:Y:S02]  /*6d70*/  IMAD.U32 R10, RZ, RZ, UR4 ;  /* 0x00000004ff0a7e24 */ /* 0x000fe4000f8e00ff */
[----:B------:R-:W-:Y:S07]  /*6d80*/  LEPC R20, `(.L_x_108) ;  /* 0x000000001014794e */ /* 0x000fee0000000000 */
[----:B-1--4-:R-:W-:Y:S05]  /*6d90*/  CALL.ABS.NOINC R2 ;  /* 0x0000000002007343 */ /* 0x012fea0003c00000 */
.L_x_108:
[----:B------:R-:W-:Y:S01]  /*6da0*/  ISETP.NE.AND P0, PT, R95, RZ, PT ;  /* 0x000000ff5f00720c */ /* 0x000fe20003f05270 */
[----:B------:R-:W-:Y:S05]  /*6db0*/  WARPSYNC.ALL ;  /* 0x0000000000007948 */ /* 0x000fea0003800000 */
[----:B------:R-:W-:Y:S01]  /*6dc0*/  R2UR UR4, R39 ;  /* 0x00000000270472ca */ /* 0x000fe200000e0000 */
[----:B------:R-:W2:Y:S01]  /*6dd0*/  S2UR UR6, SR_CgaCtaId ;  /* 0x00000000000679c3 */ /* 0x000ea20000008800 */
[-C--:B------:R-:W-:Y:S01]  /*6de0*/  F2FP.F16.E4M3.UNPACK_B R42, R72.reuse ;  /* 0x00000048ff2a723e */ /* 0x080fe200020006ff */
[----:B------:R-:W-:Y:S01]  /*6df0*/  BSSY.RECONVERGENT B0, `(.L_x_109) ;  /* 0x000009c000007945 */ /* 0x000fe20003800200 */
[----:B------:R-:W-:Y:S02]  /*6e00*/  F2FP.F16.E4M3.UNPACK_B R72, R72.H1 ;  /* 0x00000048ff48723e */ /* 0x000fe400030006ff */
[-C--:B------:R-:W-:Y:S01]  /*6e10*/  F2FP.F16.E4M3.UNPACK_B R46, R73.reuse ;  /* 0x00000049ff2e723e */ /* 0x080fe200020006ff */
[--C-:B------:R-:W-:Y:S01]  /*6e20*/  HADD2.F32 R40, -RZ, R42.reuse.H0_H0 ;  /* 0x2000002aff287230 */ /* 0x100fe20000004100 */
[----:B------:R-:W-:Y:S01]  /*6e30*/  F2FP.F16.E4M3.UNPACK_B R73, R73.H1 ;  /* 0x00000049ff49723e */ /* 0x000fe200030006ff */
[----:B------:R-:W-:Y:S01]  /*6e40*/  HADD2.F32 R42, -RZ, R42.H1_H1 ;  /* 0x3000002aff2a7230 */ /* 0x000fe20000004100 */
[-C--:B------:R-:W-:Y:S01]  /*6e50*/  F2FP.F16.E4M3.UNPACK_B R50, R74.reuse ;  /* 0x0000004aff32723e */ /* 0x080fe200020006ff */
[----:B------:R-:W-:Y:S01]  /*6e60*/  HADD2.F32 R43, -RZ, R72.H0_H0 ;  /* 0x20000048ff2b7230 */ /* 0x000fe20000004100 */
[----:B------:R-:W-:Y:S01]  /*6e70*/  F2FP.F16.E4M3.UNPACK_B R74, R74.H1 ;  /* 0x0000004aff4a723e */ /* 0x000fe200030006ff */
[----:B------:R-:W-:Y:S01]  /*6e80*/  LDTM.16dp32bit_t0_t15.x32 R4, tmem[UR4+0x40] ;  /* 0x00004004000479ee */ /* 0x000fe20008a80000 */
[----:B------:R-:W3:Y:S01]  /*6e90*/  LDTM.16dp32bit_t16_t31.x32 R4, tmem[UR4+0x60] ;  /* 0x00006004000479ee */ /* 0x000ee20008aa0000 */
[----:B------:R-:W-:Y:S01]  /*6ea0*/  NOP ;  /* 0x0000000000007918 */ /* 0x000fe20000000000 */
[--C-:B------:R-:W-:Y:S01]  /*6eb0*/  HADD2.F32 R45, -RZ, R46.reuse.H0_H0 ;  /* 0x2000002eff2d7230 */ /* 0x100fe20000004100 */
[----:B------:R-:W-:Y:S01]  /*6ec0*/  R2UR UR5, R100 ;  /* 0x00000000640572ca */ /* 0x000fe200000e0000 */
[----:B------:R-:W-:Y:S01]  /*6ed0*/  HADD2.F32 R46, -RZ, R46.H1_H1 ;  /* 0x3000002eff2e7230 */ /* 0x000fe20000004100 */
[----:B------:R-:W-:Y:S01]  /*6ee0*/  F2FP.F16.E4M3.UNPACK_B R54, R75 ;  /* 0x0000004bff36723e */ /* 0x000fe200020006ff */
[--C-:B------:R-:W-:Y:S01]  /*6ef0*/  HADD2.F32 R49, -RZ, R50.reuse.H0_H0 ;  /* 0x20000032ff317230 */ /* 0x100fe20000004100 */
[----:B----4-:R-:W-:Y:S01]  /*6f00*/  F2FP.F16.E4M3.UNPACK_B R58, R76 ;  /* 0x0000004cff3a723e */ /* 0x010fe200020006ff */
[----:B------:R-:W-:Y:S01]  /*6f10*/  HADD2.F32 R50, -RZ, R50.H1_H1 ;  /* 0x30000032ff327230 */ /* 0x000fe20000004100 */
[----:B------:R-:W-:Y:S01]  /*6f20*/  F2FP.F16.E4M3.UNPACK_B R62, R77 ;  /* 0x0000004dff3e723e */ /* 0x000fe200020006ff */
[--C-:B------:R-:W-:Y:S01]  /*6f30*/  HADD2.F32 R53, -RZ, R54.reuse.H0_H0 ;  /* 0x20000036ff357230 */ /* 0x100fe20000004100 */
[----:B------:R-:W-:Y:S01]  /*6f40*/  F2FP.F16.E4M3.UNPACK_B R66, R78 ;  /* 0x0000004eff42723e */ /* 0x000fe200020006ff */
[----:B------:R-:W-:Y:S01]  /*6f50*/  HADD2.F32 R54, -RZ, R54.H1_H1 ;  /* 0x30000036ff367230 */ /* 0x000fe20000004100 */
[----:B------:R-:W-:Y:S01]  /*6f60*/  F2FP.F16.E4M3.UNPACK_B R69, R79 ;  /* 0x0000004fff45723e */ /* 0x000fe200020006ff */
[--C-:B------:R-:W-:Y:S01]  /*6f70*/  HADD2.F32 R57, -RZ, R58.reuse.H0_H0 ;  /* 0x2000003aff397230 */ /* 0x100fe20000004100 */
[----:B------:R-:W-:Y:S01]  /*6f80*/  F2FP.F16.E4M3.UNPACK_B R75, R75.H1 ;  /* 0x0000004bff4b723e */ /* 0x000fe200030006ff */
[----:B------:R-:W-:Y:S01]  /*6f90*/  UIADD3 UR4, UPT, UPT, UR5, 0xb0, URZ ;  /* 0x000000b005047890 */ /* 0x000fe2000fffe0ff */
[----:B------:R-:W-:Y:S01]  /*6fa0*/  HADD2.F32 R59, -RZ, R58.H1_H1 ;  /* 0x3000003aff3b7230 */ /* 0x000fe20000004100 */
[----:B------:R-:W-:Y:S01]  /*6fb0*/  F2FP.F16.E4M3.UNPACK_B R76, R76.H1 ;  /* 0x0000004cff4c723e */ /* 0x000fe200030006ff */
[--C-:B------:R-:W-:Y:S01]  /*6fc0*/  HADD2.F32 R61, -RZ, R62.reuse.H0_H0 ;  /* 0x2000003eff3d7230 */ /* 0x100fe20000004100 */
[----:B------:R-:W-:Y:S01]  /*6fd0*/  F2FP.F16.E4M3.UNPACK_B R77, R77.H1 ;  /* 0x0000004dff4d723e */ /* 0x000fe200030006ff */
[----:B------:R-:W-:Y:S01]  /*6fe0*/  HADD2.F32 R62, -RZ, R62.H1_H1 ;  /* 0x3000003eff3e7230 */ /* 0x000fe20000004100 */
[----:B------:R-:W-:Y:S01]  /*6ff0*/  F2FP.F16.E4M3.UNPACK_B R78, R78.H1 ;  /* 0x0000004eff4e723e */ /* 0x000fe200030006ff */
[--C-:B------:R-:W-:Y:S01]  /*7000*/  HADD2.F32 R65, -RZ, R66.reuse.H0_H0 ;  /* 0x20000042ff417230 */ /* 0x100fe20000004100 */
[----:B--2---:R-:W-:Y:S01]  /*7010*/  UPRMT UR4, UR6, 0x654, UR4 ;  /* 0x0000065406047896 */ /* 0x004fe20008000004 */
        /* <DEDUP_REMOVED lines=8> */
[----:B------:R-:W-:Y:S01]  /*70a0*/  SYNCS.ARRIVE.TRANS64.RED.A1T0 RZ, [UR4], RZ ;  /* 0x000000ffffff79a7 */ /* 0x000fe20008100404 */
        /* <DEDUP_REMOVED lines=15> */
[--C-:B------:R-:W-:Y:S02]  /*71a0*/  HADD2.F32 R47, -RZ, R73.reuse.H0_H0 ;  /* 0x20000049ff2f7230 */ /* 0x100fe40000004100 */
[C---:B------:R-:W-:Y:S01]  /*71b0*/  FMUL R10, R38.reuse, R10 ;  /* 0x0000000a260a7220 */ /* 0x040fe20000400000 */
[C---:B------:R-:W-:Y:S01]  /*71c0*/  FFMA R6, R41.reuse, R43, R6 ;  /* 0x0000002b29067223 */ /* 0x040fe20000000006 */
[----:B------:R-:W-:Y:S02]  /*71d0*/  HADD2.F32 R48, -RZ, R73.H1_H1 ;  /* 0x30000049ff307230 */ /* 0x000fe40000004100 */
[C---:B------:R-:W-:Y:S01]  /*71e0*/  FFMA R7, R41.reuse, R44, R7 ;  /* 0x0000002c29077223 */ /* 0x040fe20000000007 */
[C---:B------:R-:W-:Y:S01]  /*71f0*/  FFMA R8, R41.reuse, R45, R8 ;  /* 0x0000002d29087223 */ /* 0x040fe20000000008 */
[C---:B------:R-:W-:Y:S01]  /*7200*/  FFMA R9, R41.reuse, R46, R9 ;  /* 0x0000002e29097223 */ /* 0x040fe20000000009 */
[----:B------:R-:W-:Y:S01]  /*7210*/  FFMA R10, R41, R47, R10 ;  /* 0x0000002f290a7223 */ /* 0x000fe2000000000a */
[----:B------:R-:W-:Y:S01]  /*7220*/  HADD2.F32 R43, -RZ, R69.H0_H0 ;  /* 0x20000045ff2b7230 */ /* 0x000fe20000004100 */
[----:B-1----:R-:W-:Y:S01]  /*7230*/  F2FP.SATFINITE.E4M3.F32.PACK_AB_MERGE_C R96, R7, R6, RZ ;  /* 0x000000060760723e */ /* 0x002fe200048070ff */
[C---:B------:R-:W-:Y:S01]  /*7240*/  FMUL R11, R38.reuse, R11 ;  /* 0x0000000b260b7220 */ /* 0x040fe20000400000 */
[--C-:B------:R-:W-:Y:S02]  /*7250*/  HADD2.F32 R51, -RZ, R74.reuse.H0_H0 ;  /* 0x2000004aff337230 */ /* 0x100fe40000004100 */
[C---:B------:R-:W-:Y:S01]  /*7260*/  FMUL R14, R38.reuse, R14 ;  /* 0x0000000e260e7220 */ /* 0x040fe20000400000 */
[----:B------:R-:W-:Y:S01]  /*7270*/  HADD2.F32 R52, -RZ, R74.H1_H1 ;  /* 0x3000004aff347230 */ /* 0x000fe20000004100 */
[----:B------:R-:W-:Y:S01]  /*7280*/  F2FP.SATFINITE.E4M3.F32.PACK_AB_MERGE_C R96, R5, R4, R96 ;  /* 0x000000040560723e */ /* 0x000fe20004807060 */
[C---:B------:R-:W-:Y:S01]  /*7290*/  FFMA R11, R41.reuse, R48, R11 ;  /* 0x00000030290b7223 */ /* 0x040fe2000000000b */
[C---:B------:R-:W-:Y:S01]  /*72a0*/  FFMA R12, R41.reuse, R49, R12 ;  /* 0x00000031290c7223 */ /* 0x040fe2000000000c */
[C---:B------:R-:W-:Y:S01]  /*72b0*/  FFMA R13, R41.reuse, R50, R13 ;  /* 0x00000032290d7223 */ /* 0x040fe2000000000d */
[----:B------:R-:W-:Y:S01]  /*72c0*/  FFMA R14, R41, R51, R14 ;  /* 0x00000033290e7223 */ /* 0x000fe2000000000e */
[C---:B------:R-:W-:Y:S01]  /*72d0*/  FMUL R15, R38.reuse, R15 ;  /* 0x0000000f260f7220 */ /* 0x040fe20000400000 */
[----:B------:R-:W-:Y:S01]  /*72e0*/  F2FP.F16.E4M3.UNPACK_B R79, R79.H1 ;  /* 0x0000004fff4f723e */ /* 0x000fe200030006ff */
[--C-:B------:R-:W-:Y:S01]  /*72f0*/  HADD2.F32 R55, -RZ, R75.reuse.H0_H0 ;  /* 0x2000004bff377230 */ /* 0x100fe20000004100 */
[----:B------:R-:W-:Y:S01]  /*7300*/  F2FP.SATFINITE.E4M3.F32.PACK_AB_MERGE_C R97, R11, R10, RZ ;  /* 0x0000000a0b61723e */ /* 0x000fe200048070ff */
[C---:B------:R-:W-:Y:S01]  /*7310*/  FFMA R15, R41.reuse, R52, R15 ;  /* 0x00000034290f7223 */ /* 0x040fe2000000000f */
[C---:B------:R-:W-:Y:S01]  /*7320*/  FFMA R16, R41.reuse, R53, R16 ;  /* 0x0000003529107223 */ /* 0x040fe20000000010 */
[----:B------:R-:W-:Y:S01]  /*7330*/  FFMA R17, R41, R54, R17 ;  /* 0x0000003629117223 */ /* 0x000fe20000000011 */
[----:B------:R-:W-:Y:S01]  /*7340*/  F2FP.SATFINITE.E4M3.F32.PACK_AB_MERGE_C R97, R9, R8, R97 ;  /* 0x000000080961723e */ /* 0x000fe20004807061 */
[----:B------:R-:W-:Y:S01]  /*7350*/  HADD2.F32 R56, -RZ, R75.H1_H1 ;  /* 0x3000004bff387230 */ /* 0x000fe20000004100 */
[----:B------:R-:W-:Y:S01]  /*7360*/  F2FP.SATFINITE.E4M3.F32.PACK_AB_MERGE_C R98, R15, R14, RZ ;  /* 0x0000000e0f62723e */ /* 0x000fe200048070ff */
[C---:B------:R-:W-:Y:S01]  /*7370*/  FMUL R18, R38.reuse, R18 ;  /* 0x0000001226127220 */ /* 0x040fe20000400000 */
[C---:B------:R-:W-:Y:S01]  /*7380*/  FMUL R19, R38.reuse, R19 ;  /* 0x0000001326137220 */ /* 0x040fe20000400000 */
[--C-:B------:R-:W-:Y:S02]  /*7390*/  HADD2.F32 R58, -RZ, R76.reuse.H0_H0 ;  /* 0x2000004cff3a7230 */ /* 0x100fe40000004100 */
[C---:B------:R-:W-:Y:S01]  /*73a0*/  FMUL R3, R38.reuse, R22 ;  /* 0x0000001626037220 */ /* 0x040fe20000400000 */
[C---:B------:R-:W-:Y:S01]  /*73b0*/  FFMA R18, R41.reuse, R55, R18 ;  /* 0x0000003729127223 */ /* 0x040fe20000000012 */
[----:B------:R-:W-:Y:S02]  /*73c0*/  HADD2.F32 R60, -RZ, R76.H1_H1 ;  /* 0x3000004cff3c7230 */ /* 0x000fe40000004100 */
        /* <DEDUP_REMOVED lines=42> */
[----:B------:R-:W-:Y:S03]  /*7670*/  IADD3 R70, PT, PT, R36, 0x1, RZ ;  /* 0x0000000124467810 */ /* 0x000fe60007ffe0ff */
        /* <DEDUP_REMOVED lines=10> */
[----:B------:R-:W-:Y:S02]  /*7720*/  UIADD3 UR9, UPT, UPT, UR49, 0x40, URZ ;  /* 0x0000004031097890 */ /* 0x000fe4000fffe0ff */
[----:B------:R-:W-:Y:S01]  /*7730*/  UIADD3 UR8, UPT, UPT, UR44, 0x3200, URZ ;  /* 0x000032002c087890 */ /* 0x000fe2000fffe0ff */
[----:B------:R-:W-:Y:S01]  /*7740*/  UMOV UR10, UR50 ;  /* 0x00000032000a7c82 */ /* 0x000fe20008000000 */
[----:B------:R-:W-:Y:S01]  /*7750*/  UMOV UR11, UR36 ;  /* 0x00000024000b7c82 */ /* 0x000fe20008000000 */
[----:B--2---:R-:W-:Y:S04]  /*7760*/  UIADD3 UR4, UP0, UPT, UR6, 0x680, URZ ;  /* 0x0000068006047890 */ /* 0x004fe8000ff1e0ff */
[----:B------:R-:W-:Y:S09]  /*7770*/  UIADD3.X UR5, UPT, UPT, URZ, UR7, URZ, UP0, !UPT ;  /* 0x00000007ff057290 */ /* 0x000ff200087fe4ff */
[----:B------:R2:W-:Y:S01]  /*7780*/  UTMASTG.3D [UR8], [UR4] ;  /* 0x00000008040073b5 */ /* 0x0005e20008010000 */
[----:B------:R0:W-:Y:S01]  /*7790*/  UTMACMDFLUSH ;  /* 0x00000000000079b7 */ /* 0x0001e20000000000 */
[----:B--2---:R-:W-:Y:S04]  /*77a0*/  DEPBAR.LE SB0, 0x1 ;  /* 0x000080400000791a */ /* 0x004fe80000000000 */
.L_x_110:
[----:B------:R-:W-:Y:S05]  /*77b0*/  BSYNC.RECONVERGENT B0 ;  /* 0x0000000000007941 */ /* 0x000fea0003800200 */
.L_x_109:
[----:B------:R-:W-:Y:S01]  /*77c0*/  BAR.SYNC.DEFER_BLOCKING 0x1, 0x80 ;  /* 0x0042000000007b1d */ /* 0x000fe20000010000 */
[----:B------:R-:W-:Y:S01]  /*77d0*/  ISETP.NE.AND P0, PT, R87, 0x2, PT ;  /* 0x000000025700780c */ /* 0x000fe20003f05270 */
[----:B------:R-:W-:Y:S01]  /*77e0*/  UISETP.NE.AND UP0, UPT, UR45, URZ, UPT ;  /* 0x000000ff2d00728c */ /* 0x000fe2000bf05270 */
[----:B------:R-:W-:Y:S01]  /*77f0*/  ISETP.NE.AND P1, PT, R70, 0x4, PT ;  /* 0x000000044600780c */ /* 0x000fe20003f25270 */
[----:B------:R-:W-:Y:S01]  /*7800*/  UIADD3 UR30, UPT, UPT, UR37, UR59, URZ ;  /* 0x0000003b251e7290 */ /* 0x000fe2000fffe0ff */
[----:B------:R-:W-:Y:S01]  /*7810*/  SEL R0, RZ, 0x1, P0 ;  /* 0x00000001ff007807 */ /* 0x000fe20000000000 */
[----:B------:R-:W-:Y:S01]  /*7820*/  UIADD3 UR20, UPT, UPT, UR38, UR62, URZ ;  /* 0x0000003e26147290 */ /* 0x000fe2000fffe0ff */
[----:B------:R-:W-:Y:S02]  /*7830*/  SEL R3, RZ, 0x1, P1 ;  /* 0x00000001ff037807 */ /* 0x000fe40000800000 */
[----:B------:R-:W-:Y:S02]  /*7840*/  LOP3.LUT R91, R91, R0, RZ, 0x3c, !PT ;  /* 0x000000005b5b7212 */ /* 0x000fe400078e3cff */
[----:B------:R-:W-:Y:S02]  /*7850*/  LOP3.LUT R92, R92, R3, RZ, 0x3c, !PT ;  /* 0x000000035c5c7212 */ /* 0x000fe400078e3cff */
[----:B------:R-:W-:Y:S02]  /*7860*/  SEL R87, R87, RZ, P0 ;  /* 0x000000ff57577207 */ /* 0x000fe40000000000 */
[----:B------:R-:W-:Y:S01]  /*7870*/  SEL R36, R70, RZ, P1 ;  /* 0x000000ff46247207 */ /* 0x000fe20000800000 */
[----:B------:R-:W-:Y:S01]  /*7880*/  UMOV UR36, UR58 ;  /* 0x0000003a00247c82 */ /* 0x000fe20008000000 */
[----:B------:R-:W-:Y:S05]  /*7890*/  BRA.U UP0, `(.L_x_111) ;  /* 0xffffffd500987547 */ /* 0x000fea000b83ffff */
[----:B------:R-:W-:Y:S05]  /*78a0*/  EXIT ;  /* 0x000000000000794d */ /* 0x000fea0003800000 */
.L_x_24:
[----:B-1----:R1:W3:Y:S02]  /*78b0*/  SYNCS.PHASECHK.TRANS64.TRYWAIT P0, [R0+URZ+0xe0], R3 ;  /* 0x0000e003000075a7 */ /* 0x0022e400080011ff */
[----:B---3--:R-:W-:Y:S05]  /*78c0*/  @!P0 NANOSLEEP.SYNCS 0x989680 ;  /* 0x009896800000895d */ /* 0x008fea0003900000 */
[----:B------:R-:W3:Y:S02]  /*78d0*/  @!P0 SYNCS.PHASECHK.TRANS64 P0, [R0+URZ+0xe0], R3 ;  /* 0x0000e003000085a7 */ /* 0x000ee400080010ff */
[----:B---3--:R-:W-:Y:S05]  /*78e0*/  @!P0 BRA `(.L_x_24) ;  /* 0xfffffffc00f08947 */ /* 0x008fea000383ffff */
[----:B------:R-:W-:Y:S05]  /*78f0*/  BRA `(.L_x_112) ;  /* 0xffffff9c00d07947 */ /* 0x000fea000383ffff */
.L_x_27:
[----:B-1----:R-:W-:-:S07]  /*7900*/  MOV R0, UR33 ;  /* 0x0000002100007c02 */ /* 0x002fce0008000f00 */
.L_x_113:
[----:B-1----:R1:W3:Y:S02]  /*7910*/  SYNCS.PHASECHK.TRANS64.TRYWAIT P0, [R0+URZ+0x20], R3 ;  /* 0x00002003000075a7 */ /* 0x0022e400080011ff */
[----:B---3--:R-:W-:Y:S05]  /*7920*/  @!P0 NANOSLEEP.SYNCS 0x989680 ;  /* 0x009896800000895d */ /* 0x008fea0003900000 */
[----:B------:R-:W3:Y:S02]  /*7930*/  @!P0 SYNCS.PHASECHK.TRANS64 P0, [R0+URZ+0x20], R3 ;  /* 0x00002003000085a7 */ /* 0x000ee400080010ff */
[----:B---3--:R-:W-:Y:S05]  /*7940*/  @!P0 BRA `(.L_x_113) ;  /* 0xfffffffc00f08947 */ /* 0x008fea000383ffff */
[----:B------:R-:W-:Y:S05]  /*7950*/  BRA `(.L_x_26) ;  /* 0xffffffa000107947 */ /* 0x000fea000383ffff */
.L_x_34:
[----:B-1----:R-:W-:-:S07]  /*7960*/  MOV R0, UR9 ;  /* 0x0000000900007c02 */ /* 0x002fce0008000f00 */
.L_x_114:
[----:B-1----:R1:W3:Y:S02]  /*7970*/  SYNCS.PHASECHK.TRANS64.TRYWAIT P0, [R0+URZ+0x20], R3 ;  /* 0x00002003000075a7 */ /* 0x0022e400080011ff */
[----:B---3--:R-:W-:Y:S05]  /*7980*/  @!P0 NANOSLEEP.SYNCS 0x989680 ;  /* 0x009896800000895d */ /* 0x008fea0003900000 */
[----:B------:R-:W3:Y:S02]  /*7990*/  @!P0 SYNCS.PHASECHK.TRANS64 P0, [R0+URZ+0x20], R3 ;  /* 0x00002003000085a7 */ /* 0x000ee400080010ff */
[----:B---3--:R-:W-:Y:S05]  /*79a0*/  @!P0 BRA `(.L_x_114) ;  /* 0xfffffffc00f08947 */ /* 0x008fea000383ffff */
[----:B------:R-:W-:Y:S05]  /*79b0*/  BRA `(.L_x_33) ;  /* 0xffffffa000cc7947 */ /* 0x000fea000383ffff */
.L_x_39:
[----:B-1----:R1:W3:Y:S02]  /*79c0*/  SYNCS.PHASECHK.TRANS64.TRYWAIT P0, [R3+URZ+0x70], R0 ;  /* 0x00007000030075a7 */ /* 0x0022e400080011ff */
[----:B---3--:R-:W-:Y:S05]  /*79d0*/  @!P0 NANOSLEEP.SYNCS 0x989680 ;  /* 0x009896800000895d */ /* 0x008fea0003900000 */
[----:B------:R-:W3:Y:S02]  /*79e0*/  @!P0 SYNCS.PHASECHK.TRANS64 P0, [R3+URZ+0x70], R0 ;  /* 0x00007000030085a7 */ /* 0x000ee400080010ff */
[----:B---3--:R-:W-:Y:S05]  /*79f0*/  @!P0 BRA `(.L_x_39) ;  /* 0xfffffffc00f08947 */ /* 0x008fea000383ffff */
[----:B------:R-:W-:Y:S05]  /*7a00*/  BRA `(.L_x_115) ;  /* 0xffffffa4006c7947 */ /* 0x000fea000383ffff */
.L_x_43:
[----:B-1----:R-:W-:-:S07]  /*7a10*/  MOV R0, UR4 ;  /* 0x0000000400007c02 */ /* 0x002fce0008000f00 */
.L_x_116:
[----:B-1----:R1:W3:Y:S02]  /*7a20*/  SYNCS.PHASECHK.TRANS64.TRYWAIT P0, [R0+URZ], R3 ;  /* 0x00000003000075a7 */ /* 0x0022e400080011ff */
[----:B---3--:R-:W-:Y:S05]  /*7a30*/  @!P0 NANOSLEEP.SYNCS 0x989680 ;  /* 0x009896800000895d */ /* 0x008fea0003900000 */
[----:B------:R-:W3:Y:S02]  /*7a40*/  @!P0 SYNCS.PHASECHK.TRANS64 P0, [R0+URZ], R3 ;  /* 0x00000003000085a7 */ /* 0x000ee400080010ff */
[----:B---3--:R-:W-:Y:S05]  /*7a50*/  @!P0 BRA `(.L_x_116) ;  /* 0xfffffffc00f08947 */ /* 0x008fea000383ffff */
[----:B------:R-:W-:Y:S05]  /*7a60*/  BRA `(.L_x_117) ;  /* 0xffffffac00107947 */ /* 0x000fea000383ffff */
.L_x_44:
[----:B------:R-:W-:-:S07]  /*7a70*/  MOV R0, UR5 ;  /* 0x0000000500007c02 */ /* 0x000fce0008000f00 */
.L_x_118:
[----:B-1----:R1:W3:Y:S02]  /*7a80*/  SYNCS.PHASECHK.TRANS64.TRYWAIT P0, [R0+URZ], R3 ;  /* 0x00000003000075a7 */ /* 0x0022e400080011ff */
[----:B---3--:R-:W-:Y:S05]  /*7a90*/  @!P0 NANOSLEEP.SYNCS 0x989680 ;  /* 0x009896800000895d */ /* 0x008fea0003900000 */
[----:B------:R-:W3:Y:S02]  /*7aa0*/  @!P0 SYNCS.PHASECHK.TRANS64 P0, [R0+URZ], R3 ;  /* 0x00000003000085a7 */ /* 0x000ee400080010ff */
[----:B---3--:R-:W-:Y:S05]  /*7ab0*/  @!P0 BRA `(.L_x_118) ;  /* 0xfffffffc00f08947 */ /* 0x008fea000383ffff */
[----:B------:R-:W-:Y:S05]  /*7ac0*/  BRA `(.L_x_119) ;  /* 0xffffffac001c7947 */ /* 0x000fea000383ffff */
.L_x_45:
[----:B------:R-:W-:-:S07]  /*7ad0*/  MOV R0, UR5 ;  /* 0x0000000500007c02 */ /* 0x000fce0008000f00 */
.L_x_120:
[----:B-1----:R1:W3:Y:S02]  /*7ae0*/  SYNCS.PHASECHK.TRANS64.TRYWAIT P0, [R0+URZ], R3 ;  /* 0x00000003000075a7 */ /* 0x0022e400080011ff */
[----:B---3--:R-:W-:Y:S05]  /*7af0*/  @!P0 NANOSLEEP.SYNCS 0x989680 ;  /* 0x009896800000895d */ /* 0x008fea0003900000 */
[----:B------:R-:W3:Y:S02]  /*7b00*/  @!P0 SYNCS.PHASECHK.TRANS64 P0, [R0+URZ], R3 ;  /* 0x00000003000085a7 */ /* 0x000ee400080010ff */
[----:B---3--:R-:W-:Y:S05]  /*7b10*/  @!P0 BRA `(.L_x_120) ;  /* 0xfffffffc00f08947 */ /* 0x008fea000383ffff */
[----:B------:R-:W-:Y:S05]  /*7b20*/  BRA `(.L_x_121) ;  /* 0xffffffac00287947 */ /* 0x000fea000383ffff */
.L_x_48:
[----:B--2---:R2:W3:Y:S02]  /*7b30*/  SYNCS.PHASECHK.TRANS64.TRYWAIT P0, [R2+URZ+0xd0], R5 ;  /* 0x0000d005020075a7 */ /* 0x0044e400080011ff */
[----:B---3--:R-:W-:Y:S05]  /*7b40*/  @!P0 NANOSLEEP.SYNCS 0x989680 ;  /* 0x009896800000895d */ /* 0x008fea0003900000 */
[----:B------:R-:W3:Y:S02]  /*7b50*/  @!P0 SYNCS.PHASECHK.TRANS64 P0, [R2+URZ+0xd0], R5 ;  /* 0x0000d005020085a7 */ /* 0x000ee400080010ff */
[----:B---3--:R-:W-:Y:S05]  /*7b60*/  @!P0 BRA `(.L_x_48) ;  /* 0xfffffffc00f08947 */ /* 0x008fea000383ffff */
[----:B------:R-:W-:Y:S05]  /*7b70*/  BRA `(.L_x_122) ;  /* 0xffffffac008c7947 */ /* 0x000fea000383ffff */
.L_x_49:
[----:B------:R-:W-:-:S07]  /*7b80*/  MOV R2, UR4 ;  /* 0x0000000400027c02 */ /* 0x000fce0008000f00 */
.L_x_123:
[----:B--2---:R2:W3:Y:S02]  /*7b90*/  SYNCS.PHASECHK.TRANS64.TRYWAIT P0, [R2+URZ+0x80], R5 ;  /* 0x00008005020075a7 */ /* 0x0044e400080011ff */
[----:B---3--:R-:W-:Y:S05]  /*7ba0*/  @!P0 NANOSLEEP.SYNCS 0x989680 ;  /* 0x009896800000895d */ /* 0x008fea0003900000 */
[----:B------:R-:W3:Y:S02]  /*7bb0*/  @!P0 SYNCS.PHASECHK.TRANS64 P0, [R2+URZ+0x80], R5 ;  /* 0x00008005020085a7 */ /* 0x000ee400080010ff */
[----:B---3--:R-:W-:Y:S05]  /*7bc0*/  @!P0 BRA `(.L_x_123) ;  /* 0xfffffffc00f08947 */ /* 0x008fea000383ffff */
[----:B------:R-:W-:Y:S05]  /*7bd0*/  BRA `(.L_x_124) ;  /* 0xffffffac009c7947 */ /* 0x000fea000383ffff */
.L_x_50:
[----:B--2---:R2:W3:Y:S02]  /*7be0*/  SYNCS.PHASECHK.TRANS64.TRYWAIT P1, [R2+URZ+0x70], R5 ;  /* 0x00007005020075a7 */ /* 0x0044e400080211ff */
[----:B---3--:R-:W-:Y:S05]  /*7bf0*/  @!P1 NANOSLEEP.SYNCS 0x989680 ;  /* 0x009896800000995d */ /* 0x008fea0003900000 */
[----:B------:R-:W3:Y:S02]  /*7c00*/  @!P1 SYNCS.PHASECHK.TRANS64 P1, [R2+URZ+0x70], R5 ;  /* 0x00007005020095a7 */ /* 0x000ee400080210ff */
[----:B---3--:R-:W-:Y:S05]  /*7c10*/  @!P1 BRA `(.L_x_50) ;  /* 0xfffffffc00f09947 */ /* 0x008fea000383ffff */
[----:B------:R-:W-:Y:S05]  /*7c20*/  BRA `(.L_x_125) ;  /* 0xffffffac00cc7947 */ /* 0x000fea000383ffff */
.L_x_53:
[----:B------:R-:W-:-:S07]  /*7c30*/  MOV R0, UR4 ;  /* 0x0000000400007c02 */ /* 0x000fce0008000f00 */
.L_x_126:
[----:B--2---:R2:W3:Y:S02]  /*7c40*/  SYNCS.PHASECHK.TRANS64.TRYWAIT P0, [R0+URZ+0x80], R3 ;  /* 0x00008003000075a7 */ /* 0x0044e400080011ff */
[----:B---3--:R-:W-:Y:S05]  /*7c50*/  @!P0 NANOSLEEP.SYNCS 0x989680 ;  /* 0x009896800000895d */ /* 0x008fea0003900000 */
[----:B------:R-:W3:Y:S02]  /*7c60*/  @!P0 SYNCS.PHASECHK.TRANS64 P0, [R0+URZ+0x80], R3 ;  /* 0x00008003000085a7 */ /* 0x000ee400080010ff */
[----:B---3--:R-:W-:Y:S05]  /*7c70*/  @!P0 BRA `(.L_x_126) ;  /* 0xfffffffc00f08947 */ /* 0x008fea000383ffff */
[----:B------:R-:W-:Y:S05]  /*7c80*/  BRA `(.L_x_52) ;  /* 0xffffffb000207947 */ /* 0x000fea000383ffff */
.L_x_60:
[----:B-1----:R1:W2:Y:S02]  /*7c90*/  SYNCS.PHASECHK.TRANS64.TRYWAIT P1, [R0+URZ+0x70], R5 ;  /* 0x00007005000075a7 */ /* 0x0022a400080211ff */
[----:B--2---:R-:W-:Y:S05]  /*7ca0*/  @!P1 NANOSLEEP.SYNCS 0x989680 ;  /* 0x009896800000995d */ /* 0x004fea0003900000 */
[----:B------:R-:W2:Y:S02]  /*7cb0*/  @!P1 SYNCS.PHASECHK.TRANS64 P1, [R0+URZ+0x70], R5 ;  /* 0x00007005000095a7 */ /* 0x000ea400080210ff */
[----:B--2---:R-:W-:Y:S05]  /*7cc0*/  @!P1 BRA `(.L_x_60) ;  /* 0xfffffffc00f09947 */ /* 0x004fea000383ffff */
[----:B------:R-:W-:Y:S05]  /*7cd0*/  BRA `(.L_x_127) ;  /* 0xffffffb400987947 */ /* 0x000fea000383ffff */
.L_x_61:
[----:B------:R-:W-:-:S07]  /*7ce0*/  MOV R3, UR31 ;  /* 0x0000001f00037c02 */ /* 0x000fce0008000f00 */
.L_x_128:
[----:B-1----:R1:W2:Y:S02]  /*7cf0*/  SYNCS.PHASECHK.TRANS64.TRYWAIT P0, [R3+URZ+0xb0], R0 ;  /* 0x0000b000030075a7 */ /* 0x0022a400080011ff */
[----:B--2---:R-:W-:Y:S05]  /*7d00*/  @!P0 NANOSLEEP.SYNCS 0x989680 ;  /* 0x009896800000895d */ /* 0x004fea0003900000 */
[----:B------:R-:W2:Y:S02]  /*7d10*/  @!P0 SYNCS.PHASECHK.TRANS64 P0, [R3+URZ+0xb0], R0 ;  /* 0x0000b000030085a7 */ /* 0x000ea400080010ff */
[----:B--2---:R-:W-:Y:S05]  /*7d20*/  @!P0 BRA `(.L_x_128) ;  /* 0xfffffffc00f08947 */ /* 0x004fea000383ffff */
[----:B------:R-:W-:Y:S05]  /*7d30*/  BRA `(.L_x_129) ;  /* 0xffffffb400e87947 */ /* 0x000fea000383ffff */
.L_x_64:
[----:B------:R-:W-:Y:S07]  /*7d40*/  MOV R0, UR5 ;  /* 0x0000000500007c02 */ /* 0x000fee0008000f00 */
.L_x_130:
[----:B-1----:R1:W2:Y:S02]  /*7d50*/  SYNCS.PHASECHK.TRANS64.TRYWAIT P0, [R0+URZ], R3 ;  /* 0x00000003000075a7 */ /* 0x0022a400080011ff */
[----:B--2---:R-:W-:Y:S05]  /*7d60*/  @!P0 NANOSLEEP.SYNCS 0x989680 ;  /* 0x009896800000895d */ /* 0x004fea0003900000 */
[----:B------:R-:W2:Y:S02]  /*7d70*/  @!P0 SYNCS.PHASECHK.TRANS64 P0, [R0+URZ], R3 ;  /* 0x00000003000085a7 */ /* 0x000ea400080010ff */
[----:B--2---:R-:W-:Y:S05]  /*7d80*/  @!P0 BRA `(.L_x_130) ;  /* 0xfffffffc00f08947 */ /* 0x004fea000383ffff */
[----:B------:R-:W-:Y:S05]  /*7d90*/  BRA `(.L_x_63) ;  /* 0xffffffb800047947 */ /* 0x000fea000383ffff */
.L_x_67:
[----:B------:R-:W-:-:S07]  /*7da0*/  MOV R0, UR4 ;  /* 0x0000000400007c02 */ /* 0x000fce0008000f00 */
.L_x_131:
[----:B--2---:R2:W4:Y:S02]  /*7db0*/  SYNCS.PHASECHK.TRANS64.TRYWAIT P0, [R0+URZ], R3 ;  /* 0x00000003000075a7 */ /* 0x00452400080011ff */
[----:B----4-:R-:W-:Y:S05]  /*7dc0*/  @!P0 NANOSLEEP.SYNCS 0x989680 ;  /* 0x009896800000895d */ /* 0x010fea0003900000 */
[----:B------:R-:W4:Y:S02]  /*7dd0*/  @!P0 SYNCS.PHASECHK.TRANS64 P0, [R0+URZ], R3 ;  /* 0x00000003000085a7 */ /* 0x000f2400080010ff */
[----:B----4-:R-:W-:Y:S05]  /*7de0*/  @!P0 BRA `(.L_x_131) ;  /* 0xfffffffc00f08947 */ /* 0x010fea000383ffff */
[----:B------:R-:W-:Y:S05]  /*7df0*/  BRA `(.L_x_132) ;  /* 0xffffffb800e07947 */ /* 0x000fea000383ffff */
.L_x_68:
[----:B------:R-:W-:-:S07]  /*7e00*/  MOV R0, UR5 ;  /* 0x0000000500007c02 */ /* 0x000fce0008000f00 */
.L_x_133:
[----:B-1----:R1:W2:Y:S02]  /*7e10*/  SYNCS.PHASECHK.TRANS64.TRYWAIT P0, [R0+URZ], R3 ;  /* 0x00000003000075a7 */ /* 0x0022a400080011ff */
[----:B--2---:R-:W-:Y:S05]  /*7e20*/  @!P0 NANOSLEEP.SYNCS 0x989680 ;  /* 0x009896800000895d */ /* 0x004fea0003900000 */
[----:B------:R-:W2:Y:S02]  /*7e30*/  @!P0 SYNCS.PHASECHK.TRANS64 P0, [R0+URZ], R3 ;  /* 0x00000003000085a7 */ /* 0x000ea400080010ff */
[----:B--2---:R-:W-:Y:S05]  /*7e40*/  @!P0 BRA `(.L_x_133) ;  /* 0xfffffffc00f08947 */ /* 0x004fea000383ffff */
[----:B------:R-:W-:Y:S05]  /*7e50*/  BRA `(.L_x_134) ;  /* 0xffffffb800ec7947 */ /* 0x000fea000383ffff */
.L_x_69:
[----:B------:R-:W-:-:S07]  /*7e60*/  MOV R0, UR5 ;  /* 0x0000000500007c02 */ /* 0x000fce0008000f00 */
.L_x_135:
[----:B-1----:R1:W2:Y:S02]  /*7e70*/  SYNCS.PHASECHK.TRANS64.TRYWAIT P0, [R0+URZ], R3 ;  /* 0x00000003000075a7 */ /* 0x0022a400080011ff */
[----:B--2---:R-:W-:Y:S05]  /*7e80*/  @!P0 NANOSLEEP.SYNCS 0x989680 ;  /* 0x009896800000895d */ /* 0x004fea0003900000 */
[----:B------:R-:W2:Y:S02]  /*7e90*/  @!P0 SYNCS.PHASECHK.TRANS64 P0, [R0+URZ], R3 ;  /* 0x00000003000085a7 */ /* 0x000ea400080010ff */
[----:B--2---:R-:W-:Y:S05]  /*7ea0*/  @!P0 BRA `(.L_x_135) ;  /* 0xfffffffc00f08947 */ /* 0x004fea000383ffff */
[----:B------:R-:W-:Y:S05]  /*7eb0*/  BRA `(.L_x_136) ;  /* 0xffffffb800f87947 */ /* 0x000fea000383ffff */
.L_x_70:
[----:B------:R-:W-:-:S07]  /*7ec0*/  MOV R0, UR4 ;  /* 0x0000000400007c02 */ /* 0x000fce0008000f00 */
.L_x_137:
[----:B-1----:R1:W2:Y:S02]  /*7ed0*/  SYNCS.PHASECHK.TRANS64.TRYWAIT P0, [R0+URZ], R3 ;  /* 0x00000003000075a7 */ /* 0x0022a400080011ff */
[----:B--2---:R-:W-:Y:S05]  /*7ee0*/  @!P0 NANOSLEEP.SYNCS 0x989680 ;  /* 0x009896800000895d */ /* 0x004fea0003900000 */
[----:B------:R-:W2:Y:S02]  /*7ef0*/  @!P0 SYNCS.PHASECHK.TRANS64 P0, [R0+URZ], R3 ;  /* 0x00000003000085a7 */ /* 0x000ea400080010ff */
[----:B--2---:R-:W-:Y:S05]  /*7f00*/  @!P0 BRA `(.L_x_137) ;  /* 0xfffffffc00f08947 */ /* 0x004fea000383ffff */
[----:B------:R-:W-:Y:S05]  /*7f10*/  BRA `(.L_x_138) ;  /* 0xffffffbc00047947 */ /* 0x000fea000383ffff */
.L_x_75:
[----:B-1----:R1:W2:Y:S02]  /*7f20*/  SYNCS.PHASECHK.TRANS64.TRYWAIT P0, [R8+URZ+0x70], R5 ;  /* 0x00007005080075a7 */ /* 0x0022a400080011ff */
[----:B--2---:R-:W-:Y:S05]  /*7f30*/  @!P0 NANOSLEEP.SYNCS 0x989680 ;  /* 0x009896800000895d */ /* 0x004fea0003900000 */
[----:B------:R-:W2:Y:S02]  /*7f40*/  @!P0 SYNCS.PHASECHK.TRANS64 P0, [R8+URZ+0x70], R5 ;  /* 0x00007005080085a7 */ /* 0x000ea400080010ff */
[----:B--2---:R-:W-:Y:S05]  /*7f50*/  @!P0 BRA `(.L_x_75) ;  /* 0xfffffffc00f08947 */ /* 0x004fea000383ffff */
[----:B------:R-:W-:Y:S05]  /*7f60*/  BRA `(.L_x_139) ;  /* 0xffffffc000387947 */ /* 0x000fea000383ffff */
.L_x_78:
[----:B------:R-:W-:Y:S07]  /*7f70*/  MOV R0, UR21 ;  /* 0x0000001500007c02 */ /* 0x000fee0008000f00 */
.L_x_140:
[----:B-1----:R1:W2:Y:S02]  /*7f80*/  SYNCS.PHASECHK.TRANS64.TRYWAIT P1, [R0+URZ+0x68], R5 ;  /* 0x00006805000075a7 */ /* 0x0022a400080211ff */
[----:B--2---:R-:W-:Y:S05]  /*7f90*/  @!P1 NANOSLEEP.SYNCS 0x989680 ;  /* 0x009896800000995d */ /* 0x004fea0003900000 */
[----:B------:R-:W2:Y:S02]  /*7fa0*/  @!P1 SYNCS.PHASECHK.TRANS64 P1, [R0+URZ+0x68], R5 ;  /* 0x00006805000095a7 */ /* 0x000ea400080210ff */
[----:B--2---:R-:W-:Y:S05]  /*7fb0*/  @!P1 BRA `(.L_x_140) ;  /* 0xfffffffc00f09947 */ /* 0x004fea000383ffff */
[----:B------:R-:W-:Y:S05]  /*7fc0*/  BRA `(.L_x_77) ;  /* 0xffffffc400b47947 */ /* 0x000fea000383ffff */
.L_x_81:
[----:B-1----:R-:W-:Y:S07]  /*7fd0*/  MOV R5, UR21 ;  /* 0x0000001500057c02 */ /* 0x002fee0008000f00 */
.L_x_141:
[----:B-1----:R1:W2:Y:S02]  /*7fe0*/  SYNCS.PHASECHK.TRANS64.TRYWAIT P0, [R5+URZ+0x50], R4 ;  /* 0x00005004050075a7 */ /* 0x0022a400080011ff */
[----:B--2---:R-:W-:Y:S05]  /*7ff0*/  @!P0 NANOSLEEP.SYNCS 0x989680 ;  /* 0x009896800000895d */ /* 0x004fea0003900000 */
[----:B------:R-:W2:Y:S02]  /*8000*/  @!P0 SYNCS.PHASECHK.TRANS64 P0, [R5+URZ+0x50], R4 ;  /* 0x00005004050085a7 */ /* 0x000ea400080010ff */
[----:B--2---:R-:W-:Y:S05]  /*8010*/  @!P0 BRA `(.L_x_141) ;  /* 0xfffffffc00f08947 */ /* 0x004fea000383ffff */
[----:B------:R-:W-:Y:S05]  /*8020*/  BRA `(.L_x_142) ;  /* 0xffffffc8000c7947 */ /* 0x000fea000383ffff */
.L_x_82:
[----:B------:R-:W-:Y:S07]  /*8030*/  MOV R5, UR21 ;  /* 0x0000001500057c02 */ /* 0x000fee0008000f00 */
.L_x_143:
[----:B-1----:R1:W2:Y:S02]  /*8040*/  SYNCS.PHASECHK.TRANS64.TRYWAIT P0, [R5+URZ+0x58], R4 ;  /* 0x00005804050075a7 */ /* 0x0022a400080011ff */
[----:B--2---:R-:W-:Y:S05]  /*8050*/  @!P0 NANOSLEEP.SYNCS 0x989680 ;  /* 0x009896800000895d */ /* 0x004fea0003900000 */
[----:B------:R-:W2:Y:S02]  /*8060*/  @!P0 SYNCS.PHASECHK.TRANS64 P0, [R5+URZ+0x58], R4 ;  /* 0x00005804050085a7 */ /* 0x000ea400080010ff */
[----:B--2---:R-:W-:Y:S05]  /*8070*/  @!P0 BRA `(.L_x_143) ;  /* 0xfffffffc00f08947 */ /* 0x004fea000383ffff */
[----:B------:R-:W-:Y:S05]  /*8080*/  BRA `(.L_x_144) ;  /* 0xffffffc8004c7947 */ /* 0x000fea000383ffff */
.L_x_84:
[----:B------:R-:W-:-:S07]  /*8090*/  MOV R0, UR21 ;  /* 0x0000001500007c02 */ /* 0x000fce0008000f00 */
.L_x_145:
[----:B-1----:R1:W2:Y:S02]  /*80a0*/  SYNCS.PHASECHK.TRANS64.TRYWAIT P0, [R0+URZ+0x50], R3 ;  /* 0x00005003000075a7 */ /* 0x0022a400080011ff */
[----:B--2---:R-:W-:Y:S05]  /*80b0*/  @!P0 NANOSLEEP.SYNCS 0x989680 ;  /* 0x009896800000895d */ /* 0x004fea0003900000 */
[----:B------:R-:W2:Y:S02]  /*80c0*/  @!P0 SYNCS.PHASECHK.TRANS64 P0, [R0+URZ+0x50], R3 ;  /* 0x00005003000085a7 */ /* 0x000ea400080010ff */
[----:B--2---:R-:W-:Y:S05]  /*80d0*/  @!P0 BRA `(.L_x_145) ;  /* 0xfffffffc00f08947 */ /* 0x004fea000383ffff */
[----:B------:R-:W-:Y:S05]  /*80e0*/  BRA `(.L_x_146) ;  /* 0xffffffc800bc7947 */ /* 0x000fea000383ffff */
.L_x_86:
[----:B-1----:R1:W2:Y:S02]  /*80f0*/  SYNCS.PHASECHK.TRANS64.TRYWAIT P0, [R3+URZ+0x70], R0 ;  /* 0x00007000030075a7 */ /* 0x0022a400080011ff */
[----:B--2---:R-:W-:Y:S05]  /*8100*/  @!P0 NANOSLEEP.SYNCS 0x989680 ;  /* 0x009896800000895d */ /* 0x004fea0003900000 */
[----:B------:R-:W2:Y:S02]  /*8110*/  @!P0 SYNCS.PHASECHK.TRANS64 P0, [R3+URZ+0x70], R0 ;  /* 0x00007000030085a7 */ /* 0x000ea400080010ff */
[----:B--2---:R-:W-:Y:S05]  /*8120*/  @!P0 BRA `(.L_x_86) ;  /* 0xfffffffc00f08947 */ /* 0x004fea000383ffff */
[----:B------:R-:W-:Y:S05]  /*8130*/  BRA `(.L_x_147) ;  /* 0xffffffcc00847947 */ /* 0x000fea000383ffff */
.L_x_97:
[----:B--2---:R2:W1:Y:S02]  /*8140*/  SYNCS.PHASECHK.TRANS64.TRYWAIT P1, [R2+URZ+0x40], R5 ;  /* 0x00004005020075a7 */ /* 0x00446400080211ff */
[----:B-1----:R-:W-:Y:S05]  /*8150*/  @!P1 NANOSLEEP.SYNCS 0x989680 ;  /* 0x009896800000995d */ /* 0x002fea0003900000 */
[----:B------:R-:W1:Y:S02]  /*8160*/  @!P1 SYNCS.PHASECHK.TRANS64 P1, [R2+URZ+0x40], R5 ;  /* 0x00004005020095a7 */ /* 0x000e6400080210ff */
[----:B-1----:R-:W-:Y:S05]  /*8170*/  @!P1 BRA `(.L_x_97) ;  /* 0xfffffffc00f09947 */ /* 0x002fea000383ffff */
[----:B------:R-:W-:Y:S05]  /*8180*/  BRA `(.L_x_96) ;  /* 0xffffffd800f87947 */ /* 0x000fea000383ffff */
.L_x_99:
[----:B--2---:R2:W4:Y:S02]  /*8190*/  SYNCS.PHASECHK.TRANS64.TRYWAIT P0, [R100+URZ+0x90], R3 ;  /* 0x00009003640075a7 */ /* 0x00452400080011ff */
[----:B----4-:R-:W-:Y:S05]  /*81a0*/  @!P0 NANOSLEEP.SYNCS 0x989680 ;  /* 0x009896800000895d */ /* 0x010fea0003900000 */
[----:B------:R-:W4:Y:S02]  /*81b0*/  @!P0 SYNCS.PHASECHK.TRANS64 P0, [R100+URZ+0x90], R3 ;  /* 0x00009003640085a7 */ /* 0x000f2400080010ff */
[----:B----4-:R-:W-:Y:S05]  /*81c0*/  @!P0 BRA `(.L_x_99) ;  /* 0xfffffffc00f08947 */ /* 0x010fea000383ffff */
[----:B------:R-:W-:Y:S05]  /*81d0*/  BRA `(.L_x_98) ;  /* 0xffffffdc00487947 */ /* 0x000fea000383ffff */
.L_x_107:
[----:B---3--:R3:W4:Y:S02]  /*81e0*/  SYNCS.PHASECHK.TRANS64.TRYWAIT P0, [R109+URZ+0x40], R4 ;  /* 0x000040046d0075a7 */ /* 0x00872400080011ff */
[----:B----4-:R-:W-:Y:S05]  /*81f0*/  @!P0 NANOSLEEP.SYNCS 0x989680 ;  /* 0x009896800000895d */ /* 0x010fea0003900000 */
[----:B------:R-:W4:Y:S02]  /*8200*/  @!P0 SYNCS.PHASECHK.TRANS64 P0, [R109+URZ+0x40], R4 ;  /* 0x000040046d0085a7 */ /* 0x000f2400080010ff */
[----:B----4-:R-:W-:Y:S05]  /*8210*/  @!P0 BRA `(.L_x_107) ;  /* 0xfffffffc00f08947 */ /* 0x010fea000383ffff */
[----:B------:R-:W-:Y:S05]  /*8220*/  BRA `(.L_x_106) ;  /* 0xffffffe8003c7947 */ /* 0x000fea000383ffff */
        .weak           $__internal_0_$__cuda_sm10x_tcgen05_guardrail_trap_col_being_dealloced_not_returned_by_alloc
        .type           $__internal_0_$__cuda_sm10x_tcgen05_guardrail_trap_col_being_dealloced_not_returned_by_alloc,@function
        .size           $__internal_0_$__cuda_sm10x_tcgen05_guardrail_trap_col_being_dealloced_not_returned_by_alloc,($__internal_1_$__cuda_sm10x_tcgen05_guardrail_trap_phase_invalid_during_alloc - $__internal_0_$__cuda_sm10x_tcgen05_guardrail_trap_col_being_dealloced_not_returned_by_alloc)
$__internal_0_$__cuda_sm10x_tcgen05_guardrail_trap_col_being_dealloced_not_returned_by_alloc:
[----:B------:R-:W-:Y:S05]  /*8230*/  BPT.TRAP 0x1 ;  /* 0x000000040000795c */ /* 0x000fea0000300000 */
[----:B------:R-:W-:-:S04]  /*8240*/  HFMA2 R3, -RZ, RZ, 0, 0 ;  /* 0x00000000ff037431 */ /* 0x000fc800000001ff */
[----:B------:R-:W-:Y:S05]  /*8250*/  RET.REL.NODEC R2 `(_ZN7cutlass13device_kernelINS_4gemm6kernel13GemmUniversalIN4cute5tupleIJiiiiEEENS1_10collective13CollectiveMmaINS1_35MainloopSm100TmaUmmaWarpSpecializedILi4ELi2ELi4ENS5_IJNS4_1CILi2EEENSA_ILi1EEESC_EEEEENS5_IJNSA_ILi64EEENSA_ILi128EEESG_EEENS_12float_e4m3_tENS5_IJlSC_lEEESI_SJ_NS4_8TiledMMAINS4_8MMA_AtomIJNS4_10MMA_TraitsINS4_19SM100_MMA_F8F6F4_SSEJSI_SI_fSF_SG_NS4_17integral_constantINS4_4UMMA5MajorELSQ_0EEESR_NSO_INSP_7ScaleInELSS_0EEEST_EEEEEENS4_6LayoutINS5_IJSC_SC_SC_EEENS5_IJNSA_ILi0EEESY_SY_EEEEENS5_IJNS4_10UnderscoreES11_S11_EEEEENS4_13SM90_TMA_LOADENS4_14ComposedLayoutINS4_7SwizzleILi3ELi4ELi3EEENS4_18smem_ptr_flag_bitsILi8EEENSW_INS5_IJNSA_ILi8EEESG_EEENS5_IJSG_SC_EEEEEEEvNS4_8identityENS4_23SM90_TMA_LOAD_MULTICASTES1E_vS1F_EENS_8epilogue10collective18CollectiveEpilogueINS1I_23Sm100TmaWarpSpecializedILi2ELi2ELi32ELb0ELb0EEEJSH_NS5_IJNSW_ISF_SC_EES1N_EEESI_SJ_SI_SJ_NS1I_6fusion15FusionCallbacksIS1M_NS1P_17LinearCombinationISI_fSI_fLNS_15FloatRoundStyleE2EEESH_S1O_JEEENS4_5SM1004TMEM4LOAD26SM100_TMEM_LOAD_16dp32b32xES14_NS15_INS16_ILi2ELi4ELi3EEES19_NSW_INS5_IJS1A_SF_EEENS5_IJSF_SC_EEEEEEENS4_39AutoVectorizingCopyWithAssumedAlignmentILi128EEENS4_14SM90_TMA_STOREES23_S25_S25_EEEvvEEEEvNT_6ParamsE) ;  /* 0xffffff7c02687950 */ /* 0x000fea0003c3ffff */
        .weak           $__internal_1_$__cuda_sm10x_tcgen05_guardrail_trap_phase_invalid_during_alloc
        .type           $__internal_1_$__cuda_sm10x_tcgen05_guardrail_trap_phase_invalid_during_alloc,@function
        .size           $__internal_1_$__cuda_sm10x_tcgen05_guardrail_trap_phase_invalid_during_alloc,($__internal_2_$__cuda_sm10x_tcgen05_guardrail_trap_unallocated_columns_being_dealloced - $__internal_1_$__cuda_sm10x_tcgen05_guardrail_trap_phase_invalid_during_alloc)
$__internal_1_$__cuda_sm10x_tcgen05_guardrail_trap_phase_invalid_during_alloc:
[----:B------:R-:W-:Y:S05]  /*8260*/  BPT.TRAP 0x1 ;  /* 0x000000040000795c */ /* 0x000fea0000300000 */
[----:B------:R-:W-:-:S04]  /*8270*/  MOV R5, 0x0 ;  /* 0x0000000000057802 */ /* 0x000fc80000000f00 */
[----:B------:R-:W-:Y:S05]  /*8280*/  RET.REL.NODEC R4 `(_ZN7cutlass13device_kernelINS_4gemm6kernel13GemmUniversalIN4cute5tupleIJiiiiEEENS1_10collective13CollectiveMmaINS1_35MainloopSm100TmaUmmaWarpSpecializedILi4ELi2ELi4ENS5_IJNS4_1CILi2EEENSA_ILi1EEESC_EEEEENS5_IJNSA_ILi64EEENSA_ILi128EEESG_EEENS_12float_e4m3_tENS5_IJlSC_lEEESI_SJ_NS4_8TiledMMAINS4_8MMA_AtomIJNS4_10MMA_TraitsINS4_19SM100_MMA_F8F6F4_SSEJSI_SI_fSF_SG_NS4_17integral_constantINS4_4UMMA5MajorELSQ_0EEESR_NSO_INSP_7ScaleInELSS_0EEEST_EEEEEENS4_6LayoutINS5_IJSC_SC_SC_EEENS5_IJNSA_ILi0EEESY_SY_EEEEENS5_IJNS4_10UnderscoreES11_S11_EEEEENS4_13SM90_TMA_LOADENS4_14ComposedLayoutINS4_7SwizzleILi3ELi4ELi3EEENS4_18smem_ptr_flag_bitsILi8EEENSW_INS5_IJNSA_ILi8EEESG_EEENS5_IJSG_SC_EEEEEEEvNS4_8identityENS4_23SM90_TMA_LOAD_MULTICASTES1E_vS1F_EENS_8epilogue10collective18CollectiveEpilogueINS1I_23Sm100TmaWarpSpecializedILi2ELi2ELi32ELb0ELb0EEEJSH_NS5_IJNSW_ISF_SC_EES1N_EEESI_SJ_SI_SJ_NS1I_6fusion15FusionCallbacksIS1M_NS1P_17LinearCombinationISI_fSI_fLNS_15FloatRoundStyleE2EEESH_S1O_JEEENS4_5SM1004TMEM4LOAD26SM100_TMEM_LOAD_16dp32b32xES14_NS15_INS16_ILi2ELi4ELi3EEES19_NSW_INS5_IJS1A_SF_EEENS5_IJSF_SC_EEEEEEENS4_39AutoVectorizingCopyWithAssumedAlignmentILi128EEENS4_14SM90_TMA_STOREES23_S25_S25_EEEvvEEEEvNT_6ParamsE) ;  /* 0xffffff7c045c7950 */ /* 0x000fea0003c3ffff */
        .weak           $__internal_2_$__cuda_sm10x_tcgen05_guardrail_trap_unallocated_columns_being_dealloced
        .type           $__internal_2_$__cuda_sm10x_tcgen05_guardrail_trap_unallocated_columns_being_dealloced,@function
        .size           $__internal_2_$__cuda_sm10x_tcgen05_guardrail_trap_unallocated_columns_being_dealloced,(.L_x_149 - $__internal_2_$__cuda_sm10x_tcgen05_guardrail_trap_unallocated_columns_being_dealloced)
$__internal_2_$__cuda_sm10x_tcgen05_guardrail_trap_unallocated_columns_being_dealloced:
[----:B------:R-:W-:Y:S05]  /*8290*/  BPT.TRAP 0x1 ;  /* 0x000000040000795c */ /* 0x000fea0000300000 */
[----:B------:R-:W-:-:S04]  /*82a0*/  HFMA2 R3, -RZ, RZ, 0, 0 ;  /* 0x00000000ff037431 */ /* 0x000fc800000001ff */
[----:B------:R-:W-:Y:S05]  /*82b0*/  RET.REL.NODEC R2 `(_ZN7cutlass13device_kernelINS_4gemm6kernel13GemmUniversalIN4cute5tupleIJiiiiEEENS1_10collective13CollectiveMmaINS1_35MainloopSm100TmaUmmaWarpSpecializedILi4ELi2ELi4ENS5_IJNS4_1CILi2EEENSA_ILi1EEESC_EEEEENS5_IJNSA_ILi64EEENSA_ILi128EEESG_EEENS_12float_e4m3_tENS5_IJlSC_lEEESI_SJ_NS4_8TiledMMAINS4_8MMA_AtomIJNS4_10MMA_TraitsINS4_19SM100_MMA_F8F6F4_SSEJSI_SI_fSF_SG_NS4_17integral_constantINS4_4UMMA5MajorELSQ_0EEESR_NSO_INSP_7ScaleInELSS_0EEEST_EEEEEENS4_6LayoutINS5_IJSC_SC_SC_EEENS5_IJNSA_ILi0EEESY_SY_EEEEENS5_IJNS4_10UnderscoreES11_S11_EEEEENS4_13SM90_TMA_LOADENS4_14ComposedLayoutINS4_7SwizzleILi3ELi4ELi3EEENS4_18smem_ptr_flag_bitsILi8EEENSW_INS5_IJNSA_ILi8EEESG_EEENS5_IJSG_SC_EEEEEEEvNS4_8identityENS4_23SM90_TMA_LOAD_MULTICASTES1E_vS1F_EENS_8epilogue10collective18CollectiveEpilogueINS1I_23Sm100TmaWarpSpecializedILi2ELi2ELi32ELb0ELb0EEEJSH_NS5_IJNSW_ISF_SC_EES1N_EEESI_SJ_SI_SJ_NS1I_6fusion15FusionCallbacksIS1M_NS1P_17LinearCombinationISI_fSI_fLNS_15FloatRoundStyleE2EEESH_S1O_JEEENS4_5SM1004TMEM4LOAD26SM100_TMEM_LOAD_16dp32b32xES14_NS15_INS16_ILi2ELi4ELi3EEES19_NSW_INS5_IJS1A_SF_EEENS5_IJSF_SC_EEEEEEENS4_39AutoVectorizingCopyWithAssumedAlignmentILi128EEENS4_14SM90_TMA_STOREES23_S25_S25_EEEvvEEEEvNT_6ParamsE) ;  /* 0xffffff7c02507950 */ /* 0x000fea0003c3ffff */
.L_x_148:
[----:B------:R-:W-:-:S00]  /*82c0*/  BRA `(.L_x_148) ;  /* 0xfffffffc00fc7947 */ /* 0x000fc0000383ffff */
[----:B------:R-:W-:-:S00]  /*82d0*/  NOP ;  /* 0x0000000000007918 */ /* 0x000fc00000000000 */
        /* <DEDUP_REMOVED lines=10> */
.L_x_149:


//--------------------- .nv.global.init           --------------------------
	.section	.nv.global.init,"aw",@progbits
.nv.global.init:
	.type		$str$27,@object
	.size		$str$27,($str$28 - $str$27)
$str$27:
        /*0000*/ 	.byte	0x28, 0x61, 0x64, 0x64, 0x72, 0x65, 0x73, 0x73, 0x20, 0x26, 0x20, 0x6d, 0x61, 0x73, 0x6b, 0x29
        /*0010*/ 	.byte	0x20, 0x3d, 0x3d, 0x20, 0x30, 0x00
	.type		$str$28,@object
	.size		$str$28,($str$26 - $str$28)
$str$28:
        /*0016*/ 	.byte	0x2f, 0x74, 0x6d, 0x70, 0x2f, 0x63, 0x75, 0x74, 0x6c, 0x61, 0x73, 0x73, 0x5f, 0x73, 0x77, 0x65
        /*0026*/ 	.byte	0x65, 0x70, 0x5f, 0x73, 0x72, 0x63, 0x2f, 0x69, 0x6e, 0x63, 0x6c, 0x75, 0x64, 0x65, 0x2f, 0x63
        /*0036*/ 	.byte	0x75, 0x74, 0x65, 0x2f, 0x70, 0x6f, 0x69, 0x6e, 0x74, 0x65, 0x72, 0x5f, 0x66, 0x6c, 0x61, 0x67
        /*0046*/ 	.byte	0x67, 0x65, 0x64, 0x2e, 0x68, 0x70, 0x70, 0x00
	.type		$str$26,@object
	.size		$str$26,($str$25 - $str$26)
$str$26:
        /*004e*/ 	.byte	0x2f, 0x74, 0x6d, 0x70, 0x2f, 0x63, 0x75, 0x74, 0x6c, 0x61, 0x73, 0x73, 0x5f, 0x73, 0x77, 0x65
        /*005e*/ 	.byte	0x65, 0x70, 0x5f, 0x73, 0x72, 0x63, 0x2f, 0x69, 0x6e, 0x63, 0x6c, 0x75, 0x64, 0x65, 0x2f, 0x63
        /*006e*/ 	.byte	0x75, 0x74, 0x65, 0x2f, 0x61, 0x74, 0x6f, 0x6d, 0x2f, 0x63, 0x6f, 0x70, 0x79, 0x5f, 0x74, 0x72
        /*007e*/ 	.byte	0x61, 0x69, 0x74, 0x73, 0x5f, 0x73, 0x6d, 0x31, 0x30, 0x30, 0x2e, 0x68, 0x70, 0x70, 0x00
	.type		$str$25,@object
	.size		$str$25,(__unnamed_1 - $str$25)
$str$25:
        /*008d*/ 	.byte	0x28, 0x28, 0x75, 0x69, 0x6e, 0x74, 0x33, 0x32, 0x5f, 0x74, 0x28, 0x74, 0x68, 0x72, 0x65, 0x61
        /*009d*/ 	.byte	0x64, 0x49, 0x64, 0x78, 0x2e, 0x78, 0x29, 0x20, 0x2f, 0x20, 0x33, 0x32, 0x29, 0x20, 0x25, 0x20
        /*00ad*/ 	.byte	0x34, 0x29, 0x20, 0x3d, 0x3d, 0x20, 0x28, 0x28, 0x28, 0x74, 0x6d, 0x65, 0x6d, 0x5f, 0x61, 0x64
        /*00bd*/ 	.byte	0x64, 0x72, 0x20, 0x3e, 0x3e, 0x20, 0x31, 0x36, 0x29, 0x20, 0x2f, 0x20, 0x33, 0x32, 0x29, 0x20
        /*00cd*/ 	.byte	0x25, 0x20, 0x34, 0x29, 0x00
	.type		__unnamed_1,@object
	.size		__unnamed_1,(__unnamed_2 - __unnamed_1)
__unnamed_1:
        /*00d2*/ 	.byte	0x61, 0x75, 0x74, 0x6f, 0x20, 0x63, 0x75, 0x74, 0x65, 0x3a, 0x3a, 0x61, 0x73, 0x5f, 0x70, 0x6f
        /* <DEDUP_REMOVED lines=24> */
        /*0262*/ 	.byte	0x3c, 0x34, 0x30, 0x39, 0x36, 0x3e, 0x3e, 0x3e, 0x3e, 0x5d, 0x00
	.type		__unnamed_2,@object
	.size		__unnamed_2,(.L_2 - __unnamed_2)
__unnamed_2:
        /* <DEDUP_REMOVED lines=40> */
        /*04ed*/ 	.byte	0x74, 0x65, 0x3a, 0x3a, 0x43, 0x3c, 0x30, 0x3e, 0x3e, 0x3e, 0x3e, 0x5d, 0x00
.L_2:


//--------------------- .nv.shared._ZN7cutlass13device_kernelINS_4gemm6kernel13GemmUniversalIN4cute5tupleIJiiiiEEENS1_10collective13CollectiveMmaINS1_35MainloopSm100TmaUmmaWarpSpecializedILi4ELi2ELi4ENS5_IJNS4_1CILi2EEENSA_ILi1EEESC_EEEEENS5_IJNSA_ILi64EEENSA_ILi128EEESG_EEENS_12float_e4m3_tENS5_IJlSC_lEEESI_SJ_NS4_8TiledMMAINS4_8MMA_AtomIJNS4_10MMA_TraitsINS4_19SM100_MMA_F8F6F4_SSEJSI_SI_fSF_SG_NS4_17integral_constantINS4_4UMMA5MajorELSQ_0EEESR_NSO_INSP_7ScaleInELSS_0EEEST_EEEEEENS4_6LayoutINS5_IJSC_SC_SC_EEENS5_IJNSA_ILi0EEESY_SY_EEEEENS5_IJNS4_10UnderscoreES11_S11_EEEEENS4_13SM90_TMA_LOADENS4_14ComposedLayoutINS4_7SwizzleILi3ELi4ELi3EEENS4_18smem_ptr_flag_bitsILi8EEENSW_INS5_IJNSA_ILi8EEESG_EEENS5_IJSG_SC_EEEEEEEvNS4_8identityENS4_23SM90_TMA_LOAD_MULTICASTES1E_vS1F_EENS_8epilogue10collective18CollectiveEpilogueINS1I_23Sm100TmaWarpSpecializedILi2ELi2ELi32ELb0ELb0EEEJSH_NS5_IJNSW_ISF_SC_EES1N_EEESI_SJ_SI_SJ_NS1I_6fusion15FusionCallbacksIS1M_NS1P_17LinearCombinationISI_fSI_fLNS_15FloatRoundStyleE2EEESH_S1O_JEEENS4_5SM1004TMEM4LOAD26SM100_TMEM_LOAD_16dp32b32xES14_NS15_INS16_ILi2ELi4ELi3EEES19_NSW_INS5_IJS1A_SF_EEENS5_IJSF_SC_EEEEEEENS4_39AutoVectorizingCopyWithAssumedAlignmentILi128EEENS4_14SM90_TMA_STOREES23_S25_S25_EEEvvEEEEvNT_6ParamsE --------------------------
	.section	.nv.shared._ZN7cutlass13device_kernelINS_4gemm6kernel13GemmUniversalIN4cute5tupleIJiiiiEEENS1_10collective13CollectiveMmaINS1_35MainloopSm100TmaUmmaWarpSpecializedILi4ELi2ELi4ENS5_IJNS4_1CILi2EEENSA_ILi1EEESC_EEEEENS5_IJNSA_ILi64EEENSA_ILi128EEESG_EEENS_12float_e4m3_tENS5_IJlSC_lEEESI_SJ_NS4_8TiledMMAINS4_8MMA_AtomIJNS4_10MMA_TraitsINS4_19SM100_MMA_F8F6F4_SSEJSI_SI_fSF_SG_NS4_17integral_constantINS4_4UMMA5MajorELSQ_0EEESR_NSO_INSP_7ScaleInELSS_0EEEST_EEEEEENS4_6LayoutINS5_IJSC_SC_SC_EEENS5_IJNSA_ILi0EEESY_SY_EEEEENS5_IJNS4_10UnderscoreES11_S11_EEEEENS4_13SM90_TMA_LOADENS4_14ComposedLayoutINS4_7SwizzleILi3ELi4ELi3EEENS4_18smem_ptr_flag_bitsILi8EEENSW_INS5_IJNSA_ILi8EEESG_EEENS5_IJSG_SC_EEEEEEEvNS4_8identityENS4_23SM90_TMA_LOAD_MULTICASTES1E_vS1F_EENS_8epilogue10collective18CollectiveEpilogueINS1I_23Sm100TmaWarpSpecializedILi2ELi2ELi32ELb0ELb0EEEJSH_NS5_IJNSW_ISF_SC_EES1N_EEESI_SJ_SI_SJ_NS1I_6fusion15FusionCallbacksIS1M_NS1P_17LinearCombinationISI_fSI_fLNS_15FloatRoundStyleE2EEESH_S1O_JEEENS4_5SM1004TMEM4LOAD26SM100_TMEM_LOAD_16dp32b32xES14_NS15_INS16_ILi2ELi4ELi3EEES19_NSW_INS5_IJS1A_SF_EEENS5_IJSF_SC_EEEEEEENS4_39AutoVectorizingCopyWithAssumedAlignmentILi128EEENS4_14SM90_TMA_STOREES23_S25_S25_EEEvvEEEEvNT_6ParamsE,"aw",@nobits
	.sectionflags	@""
	.align	16
	.zero		1024


//--------------------- .nv.shared.reserved.0     --------------------------
	.section	.nv.shared.reserved.0,"aw",@nobits
	.weak		__nv_reservedSMEM_offset_0_alias
	.size		__nv_reservedSMEM_offset_0_alias, 0, 64
	.other		__nv_reservedSMEM_offset_0_alias,@"STO_CUDA_RESERVED_SHARED STV_DEFAULT"
__nv_reservedSMEM_offset_0_alias:
	.zero		0
.nv.shared.reserved.0:
	.zero		64
	.weak		__nv_reservedSMEM_tcgen05_partition
	.type		__nv_reservedSMEM_tcgen05_partition,@object
	.size		__nv_reservedSMEM_tcgen05_partition,(.L_0 - __nv_reservedSMEM_tcgen05_partition)
__nv_reservedSMEM_tcgen05_partition:
	.zero		32
.L_0:


//--------------------- .nv.global                --------------------------
	.section	.nv.global,"aw",@nobits
.nv.global:
	.type		_ZN39_INTERNAL_894e569f_4_k_cu_23e13157_86604cute1_E,@object
	.size		_ZN39_INTERNAL_894e569f_4_k_cu_23e13157_86604cute1_E,(_ZN39_INTERNAL_894e569f_4_k_cu_23e13157_86604cuda3std3__45__cpo6cbeginE - _ZN39_INTERNAL_894e569f_4_k_cu_23e13157_86604cute1_E)
_ZN39_INTERNAL_894e569f_4_k_cu_23e13157_86604cute1_E:
	.zero		1
	.type		_ZN39_INTERNAL_894e569f_4_k_cu_23e13157_86604cuda3std3__45__cpo6cbeginE,@object
	.size		_ZN39_INTERNAL_894e569f_4_k_cu_23e13157_86604cuda3std3__45__cpo6cbeginE,(_ZN39_INTERNAL_894e569f_4_k_cu_23e13157_86604cuda3std3__48in_placeE - _ZN39_INTERNAL_894e569f_4_k_cu_23e13157_86604cuda3std3__45__cpo6cbeginE)
_ZN39_INTERNAL_894e569f_4_k_cu_23e13157_86604cuda3std3__45__cpo6cbeginE:
	.zero		1
	.type		_ZN39_INTERNAL_894e569f_4_k_cu_23e13157_86604cuda3std3__48in_placeE,@object
	.size		_ZN39_INTERNAL_894e569f_4_k_cu_23e13157_86604cuda3std3__48in_placeE,(_ZN39_INTERNAL_894e569f_4_k_cu_23e13157_86604cuda3std6ranges3__45__cpo9iter_moveE - _ZN39_INTERNAL_894e569f_4_k_cu_23e13157_86604cuda3std3__48in_placeE)
_ZN39_INTERNAL_894e569f_4_k_cu_23e13157_86604cuda3std3__48in_placeE:
	.zero		1
	.type		_ZN39_INTERNAL_894e569f_4_k_cu_23e13157_86604cuda3std6ranges3__45__cpo9iter_moveE,@object
	.size		_ZN39_INTERNAL_894e569f_4_k_cu_23e13157_86604cuda3std6ranges3__45__cpo9iter_moveE,(_ZN39_INTERNAL_894e569f_4_k_cu_23e13157_86604cuda3std3__45__cpo5beginE - _ZN39_INTERNAL_894e569f_4_k_cu_23e13157_86604cuda3std6ranges3__45__cpo9iter_moveE)
_ZN39_INTERNAL_894e569f_4_k_cu_23e13157_86604cuda3std6ranges3__45__cpo9iter_moveE:
	.zero		1
	.type		_ZN39_INTERNAL_894e569f_4_k_cu_23e13157_86604cuda3std3__45__cpo5beginE,@object
	.size		_ZN39_INTERNAL_894e569f_4_k_cu_23e13157_86604cuda3std3__45__cpo5beginE,(_ZN39_INTERNAL_894e569f_4_k_cu_23e13157_86604cuda3std3__441_GLOBAL__N__894e569f_4_k_cu_23e13157_86606ignoreE - _ZN39_INTERNAL_894e569f_4_k_cu_23e13157_86604cuda3std3__45__cpo5beginE)
_ZN39_INTERNAL_894e569f_4_k_cu_23e13157_86604cuda3std3__45__cpo5beginE:
	.zero		1
	.type		_ZN39_INTERNAL_894e569f_4_k_cu_23e13157_86604cuda3std3__441_GLOBAL__N__894e569f_4_k_cu_23e13157_86606ignoreE,@object
	.size		_ZN39_INTERNAL_894e569f_4_k_cu_23e13157_86604cuda3std3__441_GLOBAL__N__894e569f_4_k_cu_23e13157_86606ignoreE,(_ZN39_INTERNAL_894e569f_4_k_cu_23e13157_86604cute7productE - _ZN39_INTERNAL_894e569f_4_k_cu_23e13157_86604cuda3std3__441_GLOBAL__N__894e569f_4_k_cu_23e13157_86606ignoreE)
_ZN39_INTERNAL_894e569f_4_k_cu_23e13157_86604cuda3std3__441_GLOBAL__N__894e569f_4_k_cu_23e13157_86606ignoreE:
	.zero		1
	.type		_ZN39_INTERNAL_894e569f_4_k_cu_23e13157_86604cute7productE,@object
	.size		_ZN39_INTERNAL_894e569f_4_k_cu_23e13157_86604cute7productE,(_ZN39_INTERNAL_894e569f_4_k_cu_23e13157_86604cuda3std3__45__cpo3endE - _ZN39_INTERNAL_894e569f_4_k_cu_23e13157_86604cute7productE)
_ZN39_INTERNAL_894e569f_4_k_cu_23e13157_86604cute7productE:
	.zero		1
	.type		_ZN39_INTERNAL_894e569f_4_k_cu_23e13157_86604cuda3std3__45__cpo3endE,@object
	.size		_ZN39_INTERNAL_894e569f_4_k_cu_23e13157_86604cuda3std3__45__cpo3endE,(_ZN39_INTERNAL_894e569f_4_k_cu_23e13157_86604cuda3std3__419piecewise_constructE - _ZN39_INTERNAL_894e569f_4_k_cu_23e13157_86604cuda3std3__45__cpo3endE)
_ZN39_INTERNAL_894e569f_4_k_cu_23e13157_86604cuda3std3__45__cpo3endE:
	.zero		1
	.type		_ZN39_INTERNAL_894e569f_4_k_cu_23e13157_86604cuda3std3__419piecewise_constructE,@object
	.size		_ZN39_INTERNAL_894e569f_4_k_cu_23e13157_86604cuda3std3__419piecewise_constructE,(_ZN39_INTERNAL_894e569f_4_k_cu_23e13157_86604cuda3std3__45__cpo4cendE - _ZN39_INTERNAL_894e569f_4_k_cu_23e13157_86604cuda3std3__419piecewise_constructE)
_ZN39_INTERNAL_894e569f_4_k_cu_23e13157_86604cuda3std3__419piecewise_constructE:
	.zero		1
	.type		_ZN39_INTERNAL_894e569f_4_k_cu_23e13157_86604cuda3std3__45__cpo4cendE,@object
	.size		_ZN39_INTERNAL_894e569f_4_k_cu_23e13157_86604cuda3std3__45__cpo4cendE,(_ZN39_INTERNAL_894e569f_4_k_cu_23e13157_86604cuda3std6ranges3__45__cpo4swapE - _ZN39_INTERNAL_894e569f_4_k_cu_23e13157_86604cuda3std3__45__cpo4cendE)
_ZN39_INTERNAL_894e569f_4_k_cu_23e13157_86604cuda3std3__45__cpo4cendE:
	.zero		1
	.type		_ZN39_INTERNAL_894e569f_4_k_cu_23e13157_86604cuda3std6ranges3__45__cpo4swapE,@object
	.size		_ZN39_INTERNAL_894e569f_4_k_cu_23e13157_86604cuda3std6ranges3__45__cpo4swapE,(.L_10 - _ZN39_INTERNAL_894e569f_4_k_cu_23e13157_86604cuda3std6ranges3__45__cpo4swapE)
_ZN39_INTERNAL_894e569f_4_k_cu_23e13157_86604cuda3std6ranges3__45__cpo4swapE:
	.zero		1
.L_10:


//--------------------- .nv.constant0._ZN7cutlass13device_kernelINS_4gemm6kernel13GemmUniversalIN4cute5tupleIJiiiiEEENS1_10collective13CollectiveMmaINS1_35MainloopSm100TmaUmmaWarpSpecializedILi4ELi2ELi4ENS5_IJNS4_1CILi2EEENSA_ILi1EEESC_EEEEENS5_IJNSA_ILi64EEENSA_ILi128EEESG_EEENS_12float_e4m3_tENS5_IJlSC_lEEESI_SJ_NS4_8TiledMMAINS4_8MMA_AtomIJNS4_10MMA_TraitsINS4_19SM100_MMA_F8F6F4_SSEJSI_SI_fSF_SG_NS4_17integral_constantINS4_4UMMA5MajorELSQ_0EEESR_NSO_INSP_7ScaleInELSS_0EEEST_EEEEEENS4_6LayoutINS5_IJSC_SC_SC_EEENS5_IJNSA_ILi0EEESY_SY_EEEEENS5_IJNS4_10UnderscoreES11_S11_EEEEENS4_13SM90_TMA_LOADENS4_14ComposedLayoutINS4_7SwizzleILi3ELi4ELi3EEENS4_18smem_ptr_flag_bitsILi8EEENSW_INS5_IJNSA_ILi8EEESG_EEENS5_IJSG_SC_EEEEEEEvNS4_8identityENS4_23SM90_TMA_LOAD_MULTICASTES1E_vS1F_EENS_8epilogue10collective18CollectiveEpilogueINS1I_23Sm100TmaWarpSpecializedILi2ELi2ELi32ELb0ELb0EEEJSH_NS5_IJNSW_ISF_SC_EES1N_EEESI_SJ_SI_SJ_NS1I_6fusion15FusionCallbacksIS1M_NS1P_17LinearCombinationISI_fSI_fLNS_15FloatRoundStyleE2EEESH_S1O_JEEENS4_5SM1004TMEM4LOAD26SM100_TMEM_LOAD_16dp32b32xES14_NS15_INS16_ILi2ELi4ELi3EEES19_NSW_INS5_IJS1A_SF_EEENS5_IJSF_SC_EEEEEEENS4_39AutoVectorizingCopyWithAssumedAlignmentILi128EEENS4_14SM90_TMA_STOREES23_S25_S25_EEEvvEEEEvNT_6ParamsE --------------------------
	.section	.nv.constant0._ZN7cutlass13device_kernelINS_4gemm6kernel13GemmUniversalIN4cute5tupleIJiiiiEEENS1_10collective13CollectiveMmaINS1_35MainloopSm100TmaUmmaWarpSpecializedILi4ELi2ELi4ENS5_IJNS4_1CILi2EEENSA_ILi1EEESC_EEEEENS5_IJNSA_ILi64EEENSA_ILi128EEESG_EEENS_12float_e4m3_tENS5_IJlSC_lEEESI_SJ_NS4_8TiledMMAINS4_8MMA_AtomIJNS4_10MMA_TraitsINS4_19SM100_MMA_F8F6F4_SSEJSI_SI_fSF_SG_NS4_17integral_constantINS4_4UMMA5MajorELSQ_0EEESR_NSO_INSP_7ScaleInELSS_0EEEST_EEEEEENS4_6LayoutINS5_IJSC_SC_SC_EEENS5_IJNSA_ILi0EEESY_SY_EEEEENS5_IJNS4_10UnderscoreES11_S11_EEEEENS4_13SM90_TMA_LOADENS4_14ComposedLayoutINS4_7SwizzleILi3ELi4ELi3EEENS4_18smem_ptr_flag_bitsILi8EEENSW_INS5_IJNSA_ILi8EEESG_EEENS5_IJSG_SC_EEEEEEEvNS4_8identityENS4_23SM90_TMA_LOAD_MULTICASTES1E_vS1F_EENS_8epilogue10collective18CollectiveEpilogueINS1I_23Sm100TmaWarpSpecializedILi2ELi2ELi32ELb0ELb0EEEJSH_NS5_IJNSW_ISF_SC_EES1N_EEESI_SJ_SI_SJ_NS1I_6fusion15FusionCallbacksIS1M_NS1P_17LinearCombinationISI_fSI_fLNS_15FloatRoundStyleE2EEESH_S1O_JEEENS4_5SM1004TMEM4LOAD26SM100_TMEM_LOAD_16dp32b32xES14_NS15_INS16_ILi2ELi4ELi3EEES19_NSW_INS5_IJS1A_SF_EEENS5_IJSF_SC_EEEEEEENS4_39AutoVectorizingCopyWithAssumedAlignmentILi128EEENS4_14SM90_TMA_STOREES23_S25_S25_EEEvvEEEEvNT_6ParamsE,"a",@progbits
	.sectionflags	@""
	.align	4
.nv.constant0._ZN7cutlass13device_kernelINS_4gemm6kernel13GemmUniversalIN4cute5tupleIJiiiiEEENS1_10collective13CollectiveMmaINS1_35MainloopSm100TmaUmmaWarpSpecializedILi4ELi2ELi4ENS5_IJNS4_1CILi2EEENSA_ILi1EEESC_EEEEENS5_IJNSA_ILi64EEENSA_ILi128EEESG_EEENS_12float_e4m3_tENS5_IJlSC_lEEESI_SJ_NS4_8TiledMMAINS4_8MMA_AtomIJNS4_10MMA_TraitsINS4_19SM100_MMA_F8F6F4_SSEJSI_SI_fSF_SG_NS4_17integral_constantINS4_4UMMA5MajorELSQ_0EEESR_NSO_INSP_7ScaleInELSS_0EEEST_EEEEEENS4_6LayoutINS5_IJSC_SC_SC_EEENS5_IJNSA_ILi0EEESY_SY_EEEEENS5_IJNS4_10UnderscoreES11_S11_EEEEENS4_13SM90_TMA_LOADENS4_14ComposedLayoutINS4_7SwizzleILi3ELi4ELi3EEENS4_18smem_ptr_flag_bitsILi8EEENSW_INS5_IJNSA_ILi8EEESG_EEENS5_IJSG_SC_EEEEEEEvNS4_8identityENS4_23SM90_TMA_LOAD_MULTICASTES1E_vS1F_EENS_8epilogue10collective18CollectiveEpilogueINS1I_23Sm100TmaWarpSpecializedILi2ELi2ELi32ELb0ELb0EEEJSH_NS5_IJNSW_ISF_SC_EES1N_EEESI_SJ_SI_SJ_NS1I_6fusion15FusionCallbacksIS1M_NS1P_17LinearCombinationISI_fSI_fLNS_15FloatRoundStyleE2EEESH_S1O_JEEENS4_5SM1004TMEM4LOAD26SM100_TMEM_LOAD_16dp32b32xES14_NS15_INS16_ILi2ELi4ELi3EEES19_NSW_INS5_IJS1A_SF_EEENS5_IJSF_SC_EEEEEEENS4_39AutoVectorizingCopyWithAssumedAlignmentILi128EEENS4_14SM90_TMA_STOREES23_S25_S25_EEEvvEEEEvNT_6ParamsE:
	.zero		2944


//--------------------- SYMBOLS --------------------------

	.type		.nv.reservedSmem.offset0,@object
	.size		.nv.reservedSmem.offset0,0x4
	.type		.nv.reservedSmem.cap,@object
	.size		.nv.reservedSmem.cap,0x4
	.type		__assertfail,@function
